	.target	sm_90a

	.elftype	@"ET_EXEC"


//--------------------- .note.nv.tkinfo           --------------------------
	.section	.note.nv.tkinfo,"",@"SHT_NOTE"
	.sectionflags	@"SHF_NOTE_NV_TKINFO"
	.tkinfo
        /*0018*/ 	.word	0x00000002
        /*0030*/ 	.string	""
        /*0030*/ 	.string	"ptxas"
        /*0030*/ 	.string	"Cuda compilation tools, release 13.0, V13.0.88"
        /*0030*/ 	.string	"Build cuda_13.0.r13.0/compiler.36424714_0"
        /*0030*/ 	.string	"-arch sm_90a -m 64 "



//--------------------- .note.nv.cuinfo           --------------------------
	.section	.note.nv.cuinfo,"",@"SHT_NOTE"
	.sectionflags	@"SHF_NOTE_NV_CUINFO"
        /*0018*/ 	.short	0x0002
        /*001a*/ 	.short	0x005a
        /*001c*/ 	.short	0x0082
	.zero		2


//--------------------- .nv.info                  --------------------------
	.section	.nv.info,"",@"SHT_CUDA_INFO"
	.align	4


	//----- nvinfo : EIATTR_REGCOUNT
	.align		4
        /*0000*/ 	.byte	0x04, 0x2f
        /*0002*/ 	.short	(.L_12 - .L_11)
	.align		4
.L_11:
        /*0004*/ 	.word	index@(_ZN7cutlass13device_kernelINS_4gemm6kernel13GemmUniversalIN4cute5tupleIJiiiiEEENS1_10collective13CollectiveMmaINS1_37MainloopSm90TmaGmmaWarpSpecializedFP8ILi3ENS5_IJNS4_1CILi2EEENSA_ILi1EEESC_EEENS1_35KernelTmaWarpSpecializedCooperativeEEENS5_IJNSA_ILi512EEENSA_ILi32EEENSA_ILi128EEEEEENS_12float_e4m3_tENS5_IJlSC_lEEESK_SL_NS4_8TiledMMAINS4_8MMA_AtomIJNS4_4SM904GMMA30MMA_64x32x32_F32E4M3E4M3_SS_TNILNSP_7ScaleInE1ELSR_1EEEEEENS4_6LayoutISD_NS5_IJSC_NSA_ILi0EEESV_EEEEENS5_IJNS4_10UnderscoreESY_SY_EEEEENS4_13SM90_TMA_LOADENS4_14ComposedLayoutINS4_7SwizzleILi3ELi4ELi3EEENS4_18smem_ptr_flag_bitsILi8EEENSU_INS5_IJNSA_ILi8EEESI_EEENS5_IJSI_SC_EEEEEEEvNS4_8identityENS4_23SM90_TMA_LOAD_MULTICASTES1B_vS1C_EENS_8epilogue10collective6detail29Sm90TmaWarpSpecializedAdapterINS1G_15DefaultEpilogueISK_SL_SL_NS1F_6thread17LinearCombinationISK_Li1EffLNS1K_9ScaleType4KindE0ELNS_15FloatRoundStyleE2ESK_EENS1_15EpilogueDefaultEEEEEvvEEEEvNT_6ParamsE)
        /*0008*/ 	.word	0x000000a8


	//----- nvinfo : EIATTR_FRAME_SIZE
	.align		4
.L_12:
        /*000c*/ 	.byte	0x04, 0x11
        /*000e*/ 	.short	(.L_14 - .L_13)
	.align		4
.L_13:
        /*0010*/ 	.word	index@(_ZN7cutlass13device_kernelINS_4gemm6kernel13GemmUniversalIN4cute5tupleIJiiiiEEENS1_10collective13CollectiveMmaINS1_37MainloopSm90TmaGmmaWarpSpecializedFP8ILi3ENS5_IJNS4_1CILi2EEENSA_ILi1EEESC_EEENS1_35KernelTmaWarpSpecializedCooperativeEEENS5_IJNSA_ILi512EEENSA_ILi32EEENSA_ILi128EEEEEENS_12float_e4m3_tENS5_IJlSC_lEEESK_SL_NS4_8TiledMMAINS4_8MMA_AtomIJNS4_4SM904GMMA30MMA_64x32x32_F32E4M3E4M3_SS_TNILNSP_7ScaleInE1ELSR_1EEEEEENS4_6LayoutISD_NS5_IJSC_NSA_ILi0EEESV_EEEEENS5_IJNS4_10UnderscoreESY_SY_EEEEENS4_13SM90_TMA_LOADENS4_14ComposedLayoutINS4_7SwizzleILi3ELi4ELi3EEENS4_18smem_ptr_flag_bitsILi8EEENSU_INS5_IJNSA_ILi8EEESI_EEENS5_IJSI_SC_EEEEEEEvNS4_8identityENS4_23SM90_TMA_LOAD_MULTICASTES1B_vS1C_EENS_8epilogue10collective6detail29Sm90TmaWarpSpecializedAdapterINS1G_15DefaultEpilogueISK_SL_SL_NS1F_6thread17LinearCombinationISK_Li1EffLNS1K_9ScaleType4KindE0ELNS_15FloatRoundStyleE2ESK_EENS1_15EpilogueDefaultEEEEEvvEEEEvNT_6ParamsE)
        /*0014*/ 	.word	0x00000000


	//----- nvinfo : EIATTR_MIN_STACK_SIZE
	.align		4
.L_14:
        /*0018*/ 	.byte	0x04, 0x12
        /*001a*/ 	.short	(.L_16 - .L_15)
	.align		4
.L_15:
        /*001c*/ 	.word	index@(_ZN7cutlass13device_kernelINS_4gemm6kernel13GemmUniversalIN4cute5tupleIJiiiiEEENS1_10collective13CollectiveMmaINS1_37MainloopSm90TmaGmmaWarpSpecializedFP8ILi3ENS5_IJNS4_1CILi2EEENSA_ILi1EEESC_EEENS1_35KernelTmaWarpSpecializedCooperativeEEENS5_IJNSA_ILi512EEENSA_ILi32EEENSA_ILi128EEEEEENS_12float_e4m3_tENS5_IJlSC_lEEESK_SL_NS4_8TiledMMAINS4_8MMA_AtomIJNS4_4SM904GMMA30MMA_64x32x32_F32E4M3E4M3_SS_TNILNSP_7ScaleInE1ELSR_1EEEEEENS4_6LayoutISD_NS5_IJSC_NSA_ILi0EEESV_EEEEENS5_IJNS4_10UnderscoreESY_SY_EEEEENS4_13SM90_TMA_LOADENS4_14ComposedLayoutINS4_7SwizzleILi3ELi4ELi3EEENS4_18smem_ptr_flag_bitsILi8EEENSU_INS5_IJNSA_ILi8EEESI_EEENS5_IJSI_SC_EEEEEEEvNS4_8identityENS4_23SM90_TMA_LOAD_MULTICASTES1B_vS1C_EENS_8epilogue10collective6detail29Sm90TmaWarpSpecializedAdapterINS1G_15DefaultEpilogueISK_SL_SL_NS1F_6thread17LinearCombinationISK_Li1EffLNS1K_9ScaleType4KindE0ELNS_15FloatRoundStyleE2ESK_EENS1_15EpilogueDefaultEEEEEvvEEEEvNT_6ParamsE)
        /*0020*/ 	.word	0x00000000
.L_16:


//--------------------- .nv.compat                --------------------------
	.section	.nv.compat,"",@"SHT_CUDA_COMPAT_INFO"
	.align	4
        /*0000*/ 	.byte	0x02, 0x09, 0x01, 0x00, 0x02, 0x02, 0x04, 0x00, 0x02, 0x05, 0x05, 0x00, 0x03, 0x07, 0x01, 0x01
        /*0010*/ 	.byte	0x02, 0x03, 0x01, 0x00, 0x02, 0x06, 0x01, 0x00, 0x04, 0x0b, 0x08, 0x00, 0x00, 0x00, 0x00, 0x00
        /*0020*/ 	.byte	0x00, 0x00, 0x00, 0x00


//--------------------- .nv.info._ZN7cutlass13device_kernelINS_4gemm6kernel13GemmUniversalIN4cute5tupleIJiiiiEEENS1_10collective13CollectiveMmaINS1_37MainloopSm90TmaGmmaWarpSpecializedFP8ILi3ENS5_IJNS4_1CILi2EEENSA_ILi1EEESC_EEENS1_35KernelTmaWarpSpecializedCooperativeEEENS5_IJNSA_ILi512EEENSA_ILi32EEENSA_ILi128EEEEEENS_12float_e4m3_tENS5_IJlSC_lEEESK_SL_NS4_8TiledMMAINS4_8MMA_AtomIJNS4_4SM904GMMA30MMA_64x32x32_F32E4M3E4M3_SS_TNILNSP_7ScaleInE1ELSR_1EEEEEENS4_6LayoutISD_NS5_IJSC_NSA_ILi0EEESV_EEEEENS5_IJNS4_10UnderscoreESY_SY_EEEEENS4_13SM90_TMA_LOADENS4_14ComposedLayoutINS4_7SwizzleILi3ELi4ELi3EEENS4_18smem_ptr_flag_bitsILi8EEENSU_INS5_IJNSA_ILi8EEESI_EEENS5_IJSI_SC_EEEEEEEvNS4_8identityENS4_23SM90_TMA_LOAD_MULTICASTES1B_vS1C_EENS_8epilogue10collective6detail29Sm90TmaWarpSpecializedAdapterINS1G_15DefaultEpilogueISK_SL_SL_NS1F_6thread17LinearCombinationISK_Li1EffLNS1K_9ScaleType4KindE0ELNS_15FloatRoundStyleE2ESK_EENS1_15EpilogueDefaultEEEEEvvEEEEvNT_6ParamsE --------------------------
	.section	.nv.info._ZN7cutlass13device_kernelINS_4gemm6kernel13GemmUniversalIN4cute5tupleIJiiiiEEENS1_10collective13CollectiveMmaINS1_37MainloopSm90TmaGmmaWarpSpecializedFP8ILi3ENS5_IJNS4_1CILi2EEENSA_ILi1EEESC_EEENS1_35KernelTmaWarpSpecializedCooperativeEEENS5_IJNSA_ILi512EEENSA_ILi32EEENSA_ILi128EEEEEENS_12float_e4m3_tENS5_IJlSC_lEEESK_SL_NS4_8TiledMMAINS4_8MMA_AtomIJNS4_4SM904GMMA30MMA_64x32x32_F32E4M3E4M3_SS_TNILNSP_7ScaleInE1ELSR_1EEEEEENS4_6LayoutISD_NS5_IJSC_NSA_ILi0EEESV_EEEEENS5_IJNS4_10UnderscoreESY_SY_EEEEENS4_13SM90_TMA_LOADENS4_14ComposedLayoutINS4_7SwizzleILi3ELi4ELi3EEENS4_18smem_ptr_flag_bitsILi8EEENSU_INS5_IJNSA_ILi8EEESI_EEENS5_IJSI_SC_EEEEEEEvNS4_8identityENS4_23SM90_TMA_LOAD_MULTICASTES1B_vS1C_EENS_8epilogue10collective6detail29Sm90TmaWarpSpecializedAdapterINS1G_15DefaultEpilogueISK_SL_SL_NS1F_6thread17LinearCombinationISK_Li1EffLNS1K_9ScaleType4KindE0ELNS_15FloatRoundStyleE2ESK_EENS1_15EpilogueDefaultEEEEEvvEEEEvNT_6ParamsE,"",@"SHT_CUDA_INFO"
	.sectionflags	@""
	.align	4


	//----- nvinfo : EIATTR_CUDA_API_VERSION
	.align		4
        /*0000*/ 	.byte	0x04, 0x37
        /*0002*/ 	.short	(.L_18 - .L_17)
.L_17:
        /*0004*/ 	.word	0x00000082


	//----- nvinfo : EIATTR_KPARAM_INFO
	.align		4
.L_18:
        /*0008*/ 	.byte	0x04, 0x17
        /*000a*/ 	.short	(.L_20 - .L_19)
.L_19:
        /*000c*/ 	.word	0x00000000
        /*0010*/ 	.short	0x0000
        /*0012*/ 	.short	0x0070
        /*0014*/ 	.byte	0x00, 0xf0, 0x01, 0x10


	//----- nvinfo : EIATTR_SPARSE_MMA_MASK
	.align		4
.L_20:
        /*0018*/ 	.byte	0x03, 0x50
        /*001a*/ 	.short	0x0000


	//----- nvinfo : EIATTR_MAXREG_COUNT
	.align		4
        /*001c*/ 	.byte	0x03, 0x1b
        /*001e*/ 	.short	0x00a8


	//----- nvinfo : EIATTR_NUM_BARRIERS
	.align		4
        /*0020*/ 	.byte	0x02, 0x4c
        /*0022*/ 	.byte	0x01
	.zero		1


	//----- nvinfo : EIATTR_MERCURY_ISA_VERSION
	.align		4
        /*0024*/ 	.byte	0x03, 0x5f
        /*0026*/ 	.short	0x0101


	//----- nvinfo : EIATTR_INT_WARP_WIDE_INSTR_OFFSETS
	.align		4
        /*0028*/ 	.byte	0x04, 0x31
        /*002a*/ 	.short	(.L_22 - .L_21)


	//   ....[0]....
.L_21:
        /*002c*/ 	.word	0x00000440


	//   ....[1]....
        /*0030*/ 	.word	0x000004e0


	//   ....[2]....
        /*0034*/ 	.word	0x00000640


	//----- nvinfo : EIATTR_COOP_GROUP_MASK_REGIDS
	.align		4
.L_22:
        /*0038*/ 	.byte	0x04, 0x29
        /*003a*/ 	.short	(.L_24 - .L_23)


	//   ....[0]....
.L_23:
        /*003c*/ 	.word	0xffffffff


	//   ....[1]....
        /*0040*/ 	.word	0xffffffff


	//   ....[2]....
        /*0044*/ 	.word	0xffffffff


	//   ....[3]....
        /*0048*/ 	.word	0xffffffff


	//   ....[4]....
        /*004c*/ 	.word	0xffffffff


	//   ....[5]....
        /*0050*/ 	.word	0xffffffff


	//----- nvinfo : EIATTR_COOP_GROUP_INSTR_OFFSETS
	.align		4
.L_24:
        /*0054*/ 	.byte	0x04, 0x28
        /*0056*/ 	.short	(.L_26 - .L_25)


	//   ....[0]....
.L_25:
        /*0058*/ 	.word	0x00000060


	//   ....[1]....
        /*005c*/ 	.word	0x00000070


	//   ....[2]....
        /*0060*/ 	.word	0x00000130


	//   ....[3]....
        /*0064*/ 	.word	0x000002b0


	//   ....[4]....
        /*0068*/ 	.word	0x000007d0


	//   ....[5]....
        /*006c*/ 	.word	0x000012e0


	//----- nvinfo : EIATTR_REG_RECONFIG
	.align		4
.L_26:
        /*0070*/ 	.byte	0x01, 0x54
	.zero		2


	//----- nvinfo : EIATTR_MBARRIER_INSTR_OFFSETS
	.align		4
        /*0074*/ 	.byte	0x04, 0x39
        /*0076*/ 	.short	(.L_28 - .L_27)


	//   ....[0]....
.L_27:
        /*0078*/ 	.word	0x00000230
        /*007c*/ 	.word	0x000000ff
        /*0080*/ 	.word	0x00000000
        /*0084*/ 	.short	0x0100
        /*0086*/ 	.byte	0x08
	.zero		1


	//   ....[1]....
        /*0088*/ 	.word	0x00000240
        /*008c*/ 	.word	0x000000ff
        /*0090*/ 	.word	0x00000018
        /*0094*/ 	.short	0x0100
        /*0096*/ 	.byte	0x08
	.zero		1


	//   ....[2]....
        /*0098*/ 	.word	0x00000250
        /*009c*/ 	.word	0x000000ff
        /*00a0*/ 	.word	0x00000008
        /*00a4*/ 	.short	0x0100
        /*00a6*/ 	.byte	0x08
	.zero		1


	//   ....[3]....
        /*00a8*/ 	.word	0x00000260
        /*00ac*/ 	.word	0x000000ff
        /*00b0*/ 	.word	0x00000020
        /*00b4*/ 	.short	0x0100
        /*00b6*/ 	.byte	0x08
	.zero		1


	//   ....[4]....
        /*00b8*/ 	.word	0x00000270
        /*00bc*/ 	.word	0x000000ff
        /*00c0*/ 	.word	0x00000010
        /*00c4*/ 	.short	0x0100
        /*00c6*/ 	.byte	0x08
	.zero		1


	//   ....[5]....
        /*00c8*/ 	.word	0x00000280
        /*00cc*/ 	.word	0x000000ff
        /*00d0*/ 	.word	0x00000028
        /*00d4*/ 	.short	0x0100
        /*00d6*/ 	.byte	0x08
	.zero		1


	//   ....[6]....
        /*00d8*/ 	.word	0x000006e0
        /*00dc*/ 	.word	0x000000ff
        /*00e0*/ 	.word	0x00000040
        /*00e4*/ 	.short	0x0100
        /*00e6*/ 	.byte	0x06
	.zero		1


	//   ....[7]....
        /*00e8*/ 	.word	0x00000770
        /*00ec*/ 	.word	0x000000ff
        /*00f0*/ 	.word	0x00000048
        /*00f4*/ 	.short	0x0100
        /*00f6*/ 	.byte	0x06
	.zero		1


	//   ....[8]....
        /*00f8*/ 	.word	0x00001820
        /*00fc*/ 	.word	0x000000ff
        /*0100*/ 	.word	0x00000000
        /*0104*/ 	.short	0x010a
        /*0106*/ 	.byte	0x06
	.zero		1


	//   ....[9]....
        /*0108*/ 	.word	0x00001860
        /*010c*/ 	.word	0x000000ff
        /*0110*/ 	.word	0x00000000
        /*0114*/ 	.short	0x010a
        /*0116*/ 	.byte	0x06
	.zero		1


	//   ....[10]....
        /*0118*/ 	.word	0x00002570
        /*011c*/ 	.word	0x000000ff
        /*0120*/ 	.word	0x00000000
        /*0124*/ 	.short	0x010a
        /*0126*/ 	.byte	0x0e
	.zero		1


	//   ....[11]....
        /*0128*/ 	.word	0x000025b0
        /*012c*/ 	.word	0x000000ff
        /*0130*/ 	.word	0x00000000
        /*0134*/ 	.short	0x010a
        /*0136*/ 	.byte	0x0e
	.zero		1


	//   ....[12]....
        /*0138*/ 	.word	0x00002fa0
        /*013c*/ 	.word	0x0000000e
        /*0140*/ 	.word	0x00000000
        /*0144*/ 	.short	0x0101
        /*0146*/ 	.byte	0x3f
	.zero		1


	//   ....[13]....
        /*0148*/ 	.word	0x00003640
        /*014c*/ 	.word	0x0000000a
        /*0150*/ 	.word	0x00000000
        /*0154*/ 	.short	0x0101
        /*0156*/ 	.byte	0x3f
	.zero		1


	//   ....[14]....
        /*0158*/ 	.word	0x0000b450
        /*015c*/ 	.word	0x00000014
        /*0160*/ 	.word	0x00000018
        /*0164*/ 	.short	0x010a
        /*0166*/ 	.byte	0x3f
	.zero		1


	//   ....[15]....
        /*0168*/ 	.word	0x0000b7b0
        /*016c*/ 	.word	0x00000008
        /*0170*/ 	.word	0x00000048
        /*0174*/ 	.short	0x0101
        /*0176*/ 	.byte	0x3f
	.zero		1


	//   ....[16]....
        /*0178*/ 	.word	0x0000bf10
        /*017c*/ 	.word	0x00000007
        /*0180*/ 	.word	0x00000000
        /*0184*/ 	.short	0x010a
        /*0186*/ 	.byte	0x3f
	.zero		1


	//   ....[17]....
        /*0188*/ 	.word	0x0000bf90
        /*018c*/ 	.word	0x00000009
        /*0190*/ 	.word	0x00000000
        /*0194*/ 	.short	0x010a
        /*0196*/ 	.byte	0x3f
	.zero		1


	//   ....[18]....
        /*0198*/ 	.word	0x0000c020
        /*019c*/ 	.word	0x00000003
        /*01a0*/ 	.word	0x00000000
        /*01a4*/ 	.short	0x010a
        /*01a6*/ 	.byte	0x3f
	.zero		1


	//   ....[19]....
        /*01a8*/ 	.word	0x0000c090
        /*01ac*/ 	.word	0x0000000b
        /*01b0*/ 	.word	0x00000000
        /*01b4*/ 	.short	0x010a
        /*01b6*/ 	.byte	0x3f
	.zero		1


	//   ....[20]....
        /*01b8*/ 	.word	0x0000c0f0
        /*01bc*/ 	.word	0x0000000e
        /*01c0*/ 	.word	0x00000000
        /*01c4*/ 	.short	0x010a
        /*01c6*/ 	.byte	0x3f
	.zero		1


	//   ....[21]....
        /*01c8*/ 	.word	0x0000c1c0
        /*01cc*/ 	.word	0x00000014
        /*01d0*/ 	.word	0x00000018
        /*01d4*/ 	.short	0x010a
        /*01d6*/ 	.byte	0x3f
	.zero		1


	//   ....[22]....
        /*01d8*/ 	.word	0x0000c290
        /*01dc*/ 	.word	0x00000007
        /*01e0*/ 	.word	0x00000000
        /*01e4*/ 	.short	0x010a
        /*01e6*/ 	.byte	0x3f
	.zero		1


	//   ....[23]....
        /*01e8*/ 	.word	0x0000c2e0
        /*01ec*/ 	.word	0x00000009
        /*01f0*/ 	.word	0x00000000
        /*01f4*/ 	.short	0x010a
        /*01f6*/ 	.byte	0x3f
	.zero		1


	//----- nvinfo : EIATTR_NUM_MBARRIERS
	.align		4
.L_28:
        /*01f8*/ 	.byte	0x03, 0x38
        /*01fa*/ 	.short	0x0008


	//----- nvinfo : EIATTR_EXIT_INSTR_OFFSETS
	.align		4
        /*01fc*/ 	.byte	0x04, 0x1c
        /*01fe*/ 	.short	(.L_30 - .L_29)


	//   ....[0]....
.L_29:
        /*0200*/ 	.word	0x00000950


	//   ....[1]....
        /*0204*/ 	.word	0x00001140


	//   ....[2]....
        /*0208*/ 	.word	0x0000ab60


	//   ....[3]....
        /*020c*/ 	.word	0x0000b0c0


	//   ....[4]....
        /*0210*/ 	.word	0x0000c070


	//----- nvinfo : EIATTR_MAX_THREADS
	.align		4
.L_30:
        /*0214*/ 	.byte	0x04, 0x05
        /*0216*/ 	.short	(.L_32 - .L_31)
.L_31:
        /*0218*/ 	.word	0x00000180
        /*021c*/ 	.word	0x00000001
        /*0220*/ 	.word	0x00000001


	//----- nvinfo : EIATTR_CRS_STACK_SIZE
	.align		4
.L_32:
        /*0224*/ 	.byte	0x04, 0x1e
        /*0226*/ 	.short	(.L_34 - .L_33)
.L_33:
        /*0228*/ 	.word	0x00000000


	//----- nvinfo : EIATTR_CBANK_PARAM_SIZE
	.align		4
.L_34:
        /*022c*/ 	.byte	0x03, 0x19
        /*022e*/ 	.short	0x0470


	//----- nvinfo : EIATTR_PARAM_CBANK
	.align		4
        /*0230*/ 	.byte	0x04, 0x0a
        /*0232*/ 	.short	(.L_36 - .L_35)
	.align		4
.L_35:
        /*0234*/ 	.word	index@(.nv.constant0._ZN7cutlass13device_kernelINS_4gemm6kernel13GemmUniversalIN4cute5tupleIJiiiiEEENS1_10collective13CollectiveMmaINS1_37MainloopSm90TmaGmmaWarpSpecializedFP8ILi3ENS5_IJNS4_1CILi2EEENSA_ILi1EEESC_EEENS1_35KernelTmaWarpSpecializedCooperativeEEENS5_IJNSA_ILi512EEENSA_ILi32EEENSA_ILi128EEEEEENS_12float_e4m3_tENS5_IJlSC_lEEESK_SL_NS4_8TiledMMAINS4_8MMA_AtomIJNS4_4SM904GMMA30MMA_64x32x32_F32E4M3E4M3_SS_TNILNSP_7ScaleInE1ELSR_1EEEEEENS4_6LayoutISD_NS5_IJSC_NSA_ILi0EEESV_EEEEENS5_IJNS4_10UnderscoreESY_SY_EEEEENS4_13SM90_TMA_LOADENS4_14ComposedLayoutINS4_7SwizzleILi3ELi4ELi3EEENS4_18smem_ptr_flag_bitsILi8EEENSU_INS5_IJNSA_ILi8EEESI_EEENS5_IJSI_SC_EEEEEEEvNS4_8identityENS4_23SM90_TMA_LOAD_MULTICASTES1B_vS1C_EENS_8epilogue10collective6detail29Sm90TmaWarpSpecializedAdapterINS1G_15DefaultEpilogueISK_SL_SL_NS1F_6thread17LinearCombinationISK_Li1EffLNS1K_9ScaleType4KindE0ELNS_15FloatRoundStyleE2ESK_EENS1_15EpilogueDefaultEEEEEvvEEEEvNT_6ParamsE)
        /*0238*/ 	.short	0x0210
        /*023a*/ 	.short	0x0470


	//----- nvinfo : EIATTR_SW_WAR
	.align		4
.L_36:
        /*023c*/ 	.byte	0x04, 0x36
        /*023e*/ 	.short	(.L_38 - .L_37)
.L_37:
        /*0240*/ 	.word	0x00000008
.L_38:


//--------------------- .nv.callgraph             --------------------------
	.section	.nv.callgraph,"",@"SHT_CUDA_CALLGRAPH"
	.align	4
	.sectionentsize	8
	.align		4
        /*0000*/ 	.word	0x00000000
	.align		4
        /*0004*/ 	.word	0xffffffff
	.align		4
        /*0008*/ 	.word	0x00000000
	.align		4
        /*000c*/ 	.word	0xfffffffe
	.align		4
        /*0010*/ 	.word	0x00000000
	.align		4
        /*0014*/ 	.word	0xfffffffd
	.align		4
        /*0018*/ 	.word	0x00000000
	.align		4
        /*001c*/ 	.word	0xfffffffc


//--------------------- .nv.constant4             --------------------------
	.section	.nv.constant4,"a",@progbits
	.align	8
	.align		8
.nv.constant4:
        /*0000*/ 	.dword	_ZN40_INTERNAL_b2eb1da2_4_k_cu_d8b0132a_122664cuda3std3__45__cpo5beginE
	.align		8
        /*0008*/ 	.dword	_ZN40_INTERNAL_b2eb1da2_4_k_cu_d8b0132a_122664cuda3std3__45__cpo3endE
	.align		8
        /*0010*/ 	.dword	_ZN40_INTERNAL_b2eb1da2_4_k_cu_d8b0132a_122664cuda3std3__45__cpo6cbeginE
	.align		8
        /*0018*/ 	.dword	_ZN40_INTERNAL_b2eb1da2_4_k_cu_d8b0132a_122664cuda3std3__45__cpo4cendE
	.align		8
        /*0020*/ 	.dword	_ZN40_INTERNAL_b2eb1da2_4_k_cu_d8b0132a_122664cuda3std3__442_GLOBAL__N__b2eb1da2_4_k_cu_d8b0132a_122666ignoreE
	.align		8
        /*0028*/ 	.dword	_ZN40_INTERNAL_b2eb1da2_4_k_cu_d8b0132a_122664cuda3std3__419piecewise_constructE
	.align		8
        /*0030*/ 	.dword	_ZN40_INTERNAL_b2eb1da2_4_k_cu_d8b0132a_122664cuda3std3__48in_placeE
	.align		8
        /*0038*/ 	.dword	_ZN40_INTERNAL_b2eb1da2_4_k_cu_d8b0132a_122664cuda3std6ranges3__45__cpo4swapE
	.align		8
        /*0040*/ 	.dword	_ZN40_INTERNAL_b2eb1da2_4_k_cu_d8b0132a_122664cuda3std6ranges3__45__cpo9iter_moveE
	.align		8
        /*0048*/ 	.dword	_ZN40_INTERNAL_b2eb1da2_4_k_cu_d8b0132a_122664cute7productE
	.align		8
        /*0050*/ 	.dword	_ZN40_INTERNAL_b2eb1da2_4_k_cu_d8b0132a_122664cute1_E


//--------------------- .text._ZN7cutlass13device_kernelINS_4gemm6kernel13GemmUniversalIN4cute5tupleIJiiiiEEENS1_10collective13CollectiveMmaINS1_37MainloopSm90TmaGmmaWarpSpecializedFP8ILi3ENS5_IJNS4_1CILi2EEENSA_ILi1EEESC_EEENS1_35KernelTmaWarpSpecializedCooperativeEEENS5_IJNSA_ILi512EEENSA_ILi32EEENSA_ILi128EEEEEENS_12float_e4m3_tENS5_IJlSC_lEEESK_SL_NS4_8TiledMMAINS4_8MMA_AtomIJNS4_4SM904GMMA30MMA_64x32x32_F32E4M3E4M3_SS_TNILNSP_7ScaleInE1ELSR_1EEEEEENS4_6LayoutISD_NS5_IJSC_NSA_ILi0EEESV_EEEEENS5_IJNS4_10UnderscoreESY_SY_EEEEENS4_13SM90_TMA_LOADENS4_14ComposedLayoutINS4_7SwizzleILi3ELi4ELi3EEENS4_18smem_ptr_flag_bitsILi8EEENSU_INS5_IJNSA_ILi8EEESI_EEENS5_IJSI_SC_EEEEEEEvNS4_8identityENS4_23SM90_TMA_LOAD_MULTICASTES1B_vS1C_EENS_8epilogue10collective6detail29Sm90TmaWarpSpecializedAdapterINS1G_15DefaultEpilogueISK_SL_SL_NS1F_6thread17LinearCombinationISK_Li1EffLNS1K_9ScaleType4KindE0ELNS_15FloatRoundStyleE2ESK_EENS1_15EpilogueDefaultEEEEEvvEEEEvNT_6ParamsE --------------------------
	.section	.text._ZN7cutlass13device_kernelINS_4gemm6kernel13GemmUniversalIN4cute5tupleIJiiiiEEENS1_10collective13CollectiveMmaINS1_37MainloopSm90TmaGmmaWarpSpecializedFP8ILi3ENS5_IJNS4_1CILi2EEENSA_ILi1EEESC_EEENS1_35KernelTmaWarpSpecializedCooperativeEEENS5_IJNSA_ILi512EEENSA_ILi32EEENSA_ILi128EEEEEENS_12float_e4m3_tENS5_IJlSC_lEEESK_SL_NS4_8TiledMMAINS4_8MMA_AtomIJNS4_4SM904GMMA30MMA_64x32x32_F32E4M3E4M3_SS_TNILNSP_7ScaleInE1ELSR_1EEEEEENS4_6LayoutISD_NS5_IJSC_NSA_ILi0EEESV_EEEEENS5_IJNS4_10UnderscoreESY_SY_EEEEENS4_13SM90_TMA_LOADENS4_14ComposedLayoutINS4_7SwizzleILi3ELi4ELi3EEENS4_18smem_ptr_flag_bitsILi8EEENSU_INS5_IJNSA_ILi8EEESI_EEENS5_IJSI_SC_EEEEEEEvNS4_8identityENS4_23SM90_TMA_LOAD_MULTICASTES1B_vS1C_EENS_8epilogue10collective6detail29Sm90TmaWarpSpecializedAdapterINS1G_15DefaultEpilogueISK_SL_SL_NS1F_6thread17LinearCombinationISK_Li1EffLNS1K_9ScaleType4KindE0ELNS_15FloatRoundStyleE2ESK_EENS1_15EpilogueDefaultEEEEEvvEEEEvNT_6ParamsE,"ax",@progbits
	.align	128
.text._ZN7cutlass13device_kernelINS_4gemm6kernel13GemmUniversalIN4cute5tupleIJiiiiEEENS1_10collective13CollectiveMmaINS1_37MainloopSm90TmaGmmaWarpSpecializedFP8ILi3ENS5_IJNS4_1CILi2EEENSA_ILi1EEESC_EEENS1_35KernelTmaWarpSpecializedCooperativeEEENS5_IJNSA_ILi512EEENSA_ILi32EEENSA_ILi128EEEEEENS_12float_e4m3_tENS5_IJlSC_lEEESK_SL_NS4_8TiledMMAINS4_8MMA_AtomIJNS4_4SM904GMMA30MMA_64x32x32_F32E4M3E4M3_SS_TNILNSP_7ScaleInE1ELSR_1EEEEEENS4_6LayoutISD_NS5_IJSC_NSA_ILi0EEESV_EEEEENS5_IJNS4_10UnderscoreESY_SY_EEEEENS4_13SM90_TMA_LOADENS4_14ComposedLayoutINS4_7SwizzleILi3ELi4ELi3EEENS4_18smem_ptr_flag_bitsILi8EEENSU_INS5_IJNSA_ILi8EEESI_EEENS5_IJSI_SC_EEEEEEEvNS4_8identityENS4_23SM90_TMA_LOAD_MULTICASTES1B_vS1C_EENS_8epilogue10collective6detail29Sm90TmaWarpSpecializedAdapterINS1G_15DefaultEpilogueISK_SL_SL_NS1F_6thread17LinearCombinationISK_Li1EffLNS1K_9ScaleType4KindE0ELNS_15FloatRoundStyleE2ESK_EENS1_15EpilogueDefaultEEEEEvvEEEEvNT_6ParamsE:
        .type           _ZN7cutlass13device_kernelINS_4gemm6kernel13GemmUniversalIN4cute5tupleIJiiiiEEENS1_10collective13CollectiveMmaINS1_37MainloopSm90TmaGmmaWarpSpecializedFP8ILi3ENS5_IJNS4_1CILi2EEENSA_ILi1EEESC_EEENS1_35KernelTmaWarpSpecializedCooperativeEEENS5_IJNSA_ILi512EEENSA_ILi32EEENSA_ILi128EEEEEENS_12float_e4m3_tENS5_IJlSC_lEEESK_SL_NS4_8TiledMMAINS4_8MMA_AtomIJNS4_4SM904GMMA30MMA_64x32x32_F32E4M3E4M3_SS_TNILNSP_7ScaleInE1ELSR_1EEEEEENS4_6LayoutISD_NS5_IJSC_NSA_ILi0EEESV_EEEEENS5_IJNS4_10UnderscoreESY_SY_EEEEENS4_13SM90_TMA_LOADENS4_14ComposedLayoutINS4_7SwizzleILi3ELi4ELi3EEENS4_18smem_ptr_flag_bitsILi8EEENSU_INS5_IJNSA_ILi8EEESI_EEENS5_IJSI_SC_EEEEEEEvNS4_8identityENS4_23SM90_TMA_LOAD_MULTICASTES1B_vS1C_EENS_8epilogue10collective6detail29Sm90TmaWarpSpecializedAdapterINS1G_15DefaultEpilogueISK_SL_SL_NS1F_6thread17LinearCombinationISK_Li1EffLNS1K_9ScaleType4KindE0ELNS_15FloatRoundStyleE2ESK_EENS1_15EpilogueDefaultEEEEEvvEEEEvNT_6ParamsE,@function
        .size           _ZN7cutlass13device_kernelINS_4gemm6kernel13GemmUniversalIN4cute5tupleIJiiiiEEENS1_10collective13CollectiveMmaINS1_37MainloopSm90TmaGmmaWarpSpecializedFP8ILi3ENS5_IJNS4_1CILi2EEENSA_ILi1EEESC_EEENS1_35KernelTmaWarpSpecializedCooperativeEEENS5_IJNSA_ILi512EEENSA_ILi32EEENSA_ILi128EEEEEENS_12float_e4m3_tENS5_IJlSC_lEEESK_SL_NS4_8TiledMMAINS4_8MMA_AtomIJNS4_4SM904GMMA30MMA_64x32x32_F32E4M3E4M3_SS_TNILNSP_7ScaleInE1ELSR_1EEEEEENS4_6LayoutISD_NS5_IJSC_NSA_ILi0EEESV_EEEEENS5_IJNS4_10UnderscoreESY_SY_EEEEENS4_13SM90_TMA_LOADENS4_14ComposedLayoutINS4_7SwizzleILi3ELi4ELi3EEENS4_18smem_ptr_flag_bitsILi8EEENSU_INS5_IJNSA_ILi8EEESI_EEENS5_IJSI_SC_EEEEEEEvNS4_8identityENS4_23SM90_TMA_LOAD_MULTICASTES1B_vS1C_EENS_8epilogue10collective6detail29Sm90TmaWarpSpecializedAdapterINS1G_15DefaultEpilogueISK_SL_SL_NS1F_6thread17LinearCombinationISK_Li1EffLNS1K_9ScaleType4KindE0ELNS_15FloatRoundStyleE2ESK_EENS1_15EpilogueDefaultEEEEEvvEEEEvNT_6ParamsE,(.L_x_92 - _ZN7cutlass13device_kernelINS_4gemm6kernel13GemmUniversalIN4cute5tupleIJiiiiEEENS1_10collective13CollectiveMmaINS1_37MainloopSm90TmaGmmaWarpSpecializedFP8ILi3ENS5_IJNS4_1CILi2EEENSA_ILi1EEESC_EEENS1_35KernelTmaWarpSpecializedCooperativeEEENS5_IJNSA_ILi512EEENSA_ILi32EEENSA_ILi128EEEEEENS_12float_e4m3_tENS5_IJlSC_lEEESK_SL_NS4_8TiledMMAINS4_8MMA_AtomIJNS4_4SM904GMMA30MMA_64x32x32_F32E4M3E4M3_SS_TNILNSP_7ScaleInE1ELSR_1EEEEEENS4_6LayoutISD_NS5_IJSC_NSA_ILi0EEESV_EEEEENS5_IJNS4_10UnderscoreESY_SY_EEEEENS4_13SM90_TMA_LOADENS4_14ComposedLayoutINS4_7SwizzleILi3ELi4ELi3EEENS4_18smem_ptr_flag_bitsILi8EEENSU_INS5_IJNSA_ILi8EEESI_EEENS5_IJSI_SC_EEEEEEEvNS4_8identityENS4_23SM90_TMA_LOAD_MULTICASTES1B_vS1C_EENS_8epilogue10collective6detail29Sm90TmaWarpSpecializedAdapterINS1G_15DefaultEpilogueISK_SL_SL_NS1F_6thread17LinearCombinationISK_Li1EffLNS1K_9ScaleType4KindE0ELNS_15FloatRoundStyleE2ESK_EENS1_15EpilogueDefaultEEEEEvvEEEEvNT_6ParamsE)
        .other          _ZN7cutlass13device_kernelINS_4gemm6kernel13GemmUniversalIN4cute5tupleIJiiiiEEENS1_10collective13CollectiveMmaINS1_37MainloopSm90TmaGmmaWarpSpecializedFP8ILi3ENS5_IJNS4_1CILi2EEENSA_ILi1EEESC_EEENS1_35KernelTmaWarpSpecializedCooperativeEEENS5_IJNSA_ILi512EEENSA_ILi32EEENSA_ILi128EEEEEENS_12float_e4m3_tENS5_IJlSC_lEEESK_SL_NS4_8TiledMMAINS4_8MMA_AtomIJNS4_4SM904GMMA30MMA_64x32x32_F32E4M3E4M3_SS_TNILNSP_7ScaleInE1ELSR_1EEEEEENS4_6LayoutISD_NS5_IJSC_NSA_ILi0EEESV_EEEEENS5_IJNS4_10UnderscoreESY_SY_EEEEENS4_13SM90_TMA_LOADENS4_14ComposedLayoutINS4_7SwizzleILi3ELi4ELi3EEENS4_18smem_ptr_flag_bitsILi8EEENSU_INS5_IJNSA_ILi8EEESI_EEENS5_IJSI_SC_EEEEEEEvNS4_8identityENS4_23SM90_TMA_LOAD_MULTICASTES1B_vS1C_EENS_8epilogue10collective6detail29Sm90TmaWarpSpecializedAdapterINS1G_15DefaultEpilogueISK_SL_SL_NS1F_6thread17LinearCombinationISK_Li1EffLNS1K_9ScaleType4KindE0ELNS_15FloatRoundStyleE2ESK_EENS1_15EpilogueDefaultEEEEEvvEEEEvNT_6ParamsE,@"STO_CUDA_ENTRY STV_DEFAULT"
_ZN7cutlass13device_kernelINS_4gemm6kernel13GemmUniversalIN4cute5tupleIJiiiiEEENS1_10collective13CollectiveMmaINS1_37MainloopSm90TmaGmmaWarpSpecializedFP8ILi3ENS5_IJNS4_1CILi2EEENSA_ILi1EEESC_EEENS1_35KernelTmaWarpSpecializedCooperativeEEENS5_IJNSA_ILi512EEENSA_ILi32EEENSA_ILi128EEEEEENS_12float_e4m3_tENS5_IJlSC_lEEESK_SL_NS4_8TiledMMAINS4_8MMA_AtomIJNS4_4SM904GMMA30MMA_64x32x32_F32E4M3E4M3_SS_TNILNSP_7ScaleInE1ELSR_1EEEEEENS4_6LayoutISD_NS5_IJSC_NSA_ILi0EEESV_EEEEENS5_IJNS4_10UnderscoreESY_SY_EEEEENS4_13SM90_TMA_LOADENS4_14ComposedLayoutINS4_7SwizzleILi3ELi4ELi3EEENS4_18smem_ptr_flag_bitsILi8EEENSU_INS5_IJNSA_ILi8EEESI_EEENS5_IJSI_SC_EEEEEEEvNS4_8identityENS4_23SM90_TMA_LOAD_MULTICASTES1B_vS1C_EENS_8epilogue10collective6detail29Sm90TmaWarpSpecializedAdapterINS1G_15DefaultEpilogueISK_SL_SL_NS1F_6thread17LinearCombinationISK_Li1EffLNS1K_9ScaleType4KindE0ELNS_15FloatRoundStyleE2ESK_EENS1_15EpilogueDefaultEEEEEvvEEEEvNT_6ParamsE:
[----:B------:R-:W-:Y:S01]  /*0000*/  LDC R1, c[0x0][0x28] ;  /* 0x00000a00ff017b82 */ /* 0x000fe20000000800 */
[----:B------:R-:W0:Y:S01]  /*0010*/  S2R R4, SR_TID.X ;  /* 0x0000000000047919 */ /* 0x000e220000002100 */
[----:B------:R-:W-:Y:S01]  /*0020*/  ELECT P0, URZ, PT ;  /* 0x00000000003f782f */ /* 0x000fe20003800000 */
[----:B------:R-:W-:Y:S01]  /*0030*/  BSSY B0, `(.L_x_0) ;  /* 0x000000f000007945 */ /* 0x000fe20003800000 */
[--C-:B0-----:R-:W-:Y:S02]  /*0040*/  SHF.R.U32.HI R0, RZ, 0x5, R4.reuse ;  /* 0x00000005ff007819 */ /* 0x101fe40000011604 */
[----:B------:R-:W-:-:S03]  /*0050*/  SHF.R.U32.HI R2, RZ, 0x7, R4 ;  /* 0x00000007ff027819 */ /* 0x000fc60000011604 */
[----:B------:R-:W0:Y:S04]  /*0060*/  SHFL.IDX PT, R8, R0, RZ, 0x1f ;  /* 0x00001fff00087589 */ /* 0x000e2800000e0000 */
[----:B------:R-:W1:Y:S01]  /*0070*/  SHFL.IDX PT, R2, R2, RZ, 0x1f ;  /* 0x00001fff02027589 */ /* 0x000e6200000e0000 */
[----:B0-----:R-:W-:-:S13]  /*0080*/  ISETP.NE.OR P0, PT, R8, RZ, !P0 ;  /* 0x000000ff0800720c */ /* 0x001fda0004705670 */
[----:B-1----:R-:W-:Y:S05]  /*0090*/  @P0 BRA `(.L_x_1) ;  /* 0x0000000000200947 */ /* 0x002fea0003800000 */
[----:B------:R-:W-:Y:S02]  /*00a0*/  ULDC.64 UR4, c[0x0][0x198] ;  /* 0x0000660000047ab9 */ /* 0x000fe40000000a00 */
[----:B------:R-:W-:Y:S02]  /*00b0*/  UIADD3 UR6, UP0, UR4, 0xf0, URZ ;  /* 0x000000f004067890 */ /* 0x000fe4000ff1e03f */
[----:B------:R-:W-:Y:S02]  /*00c0*/  UIADD3 UR4, UP1, UR4, 0x1f0, URZ ;  /* 0x000001f004047890 */ /* 0x000fe4000ff3e03f */
[----:B------:R-:W-:Y:S02]  /*00d0*/  UIADD3.X UR7, URZ, UR5, URZ, UP0, !UPT ;  /* 0x000000053f077290 */ /* 0x000fe400087fe43f */
[----:B------:R-:W-:-:S07]  /*00e0*/  UIADD3.X UR5, URZ, UR5, URZ, UP1, !UPT ;  /* 0x000000053f057290 */ /* 0x000fce0008ffe43f */
[----:B------:R0:W-:Y:S02]  /*00f0*/  UTMACCTL.PF [UR6] ;  /* 0x00000000060079b9 */ /* 0x0001e40008040000 */
[----:B------:R0:W-:Y:S02]  /*0100*/  UTMACCTL.PF [UR4] ;  /* 0x00000000040079b9 */ /* 0x0001e40008040000 */
[----:B0-----:R-:W-:Y:S01]  /*0110*/  NOP ;  /* 0x0000000000007918 */ /* 0x001fe20000000000 */
.L_x_1:
[----:B------:R-:W-:Y:S05]  /*0120*/  BSYNC B0 ;  /* 0x0000000000007941 */ /* 0x000fea0003800000 */
.L_x_0:
[----:B------:R-:W0:Y:S02]  /*0130*/  SHFL.IDX PT, R3, R0, RZ, 0x1f ;  /* 0x00001fff00037589 */ /* 0x000e2400000e0000 */
[----:B0-----:R-:W-:-:S13]  /*0140*/  ISETP.NE.AND P0, PT, R3, RZ, PT ;  /* 0x000000ff0300720c */ /* 0x001fda0003f05270 */
[----:B------:R-:W-:Y:S05]  /*0150*/  @P0 BRA `(.L_x_2) ;  /* 0x0000000000500947 */ /* 0x000fea0003800000 */
[----:B------:R-:W0:Y:S01]  /*0160*/  S2UR UR8, SR_CgaCtaId ;  /* 0x00000000000879c3 */ /* 0x000e220000008800 */
[----:B------:R-:W-:Y:S01]  /*0170*/  UMOV UR4, 0x400 ;  /* 0x0000040000047882 */ /* 0x000fe20000000000 */
[----:B------:R-:W-:Y:S01]  /*0180*/  UMOV UR5, 0x1 ;  /* 0x0000000100057882 */ /* 0x000fe20000000000 */
[----:B------:R-:W-:Y:S01]  /*0190*/  UMOV UR6, 0x4 ;  /* 0x0000000400067882 */ /* 0x000fe20000000000 */
[----:B------:R-:W-:Y:S01]  /*01a0*/  ELECT P0, URZ, PT ;  /* 0x00000000003f782f */ /* 0x000fe20003800000 */
[----:B------:R-:W-:-:S04]  /*01b0*/  UIADD3 UR6, -UR6, 0x100000, URZ ;  /* 0x0010000006067890 */ /* 0x000fc8000fffe13f */
[----:B------:R-:W-:Y:S02]  /*01c0*/  USHF.L.U32 UR7, UR6, 0xb, URZ ;  /* 0x0000000b06077899 */ /* 0x000fe4000800063f */
[----:B------:R-:W-:Y:S02]  /*01d0*/  USHF.L.U32 UR6, UR6, 0x1, URZ ;  /* 0x0000000106067899 */ /* 0x000fe4000800063f */
[----:B0-----:R-:W-:Y:S02]  /*01e0*/  ULEA UR8, UR8, UR4, 0x18 ;  /* 0x0000000408087291 */ /* 0x001fe4000f8ec03f */
[----:B------:R-:W-:-:S04]  /*01f0*/  UIADD3 UR4, -UR5, 0x100000, URZ ;  /* 0x0010000005047890 */ /* 0x000fc8000fffe13f */
[----:B------:R-:W-:Y:S02]  /*0200*/  USHF.L.U32 UR5, UR4, 0xb, URZ ;  /* 0x0000000b04057899 */ /* 0x000fe4000800063f */
[----:B------:R-:W-:Y:S01]  /*0210*/  USHF.L.U32 UR4, UR4, 0x1, URZ ;  /* 0x0000000104047899 */ /* 0x000fe2000800063f */
[----:B------:R-:W0:Y:S11]  /*0220*/  FENCE.VIEW.ASYNC.S ;  /* 0x00000000000073c6 */ /* 0x000e360000000000 */
[----:B0-----:R0:W1:Y:S01]  /*0230*/  SYNCS.EXCH.64 URZ, [UR8], UR4 ;  /* 0x00000004083f75b2 */ /* 0x0010620008000100 */
[----:B------:R0:W2:Y:S01]  /*0240*/  SYNCS.EXCH.64 URZ, [UR8+0x18], UR6 ;  /* 0x00001806083f75b2 */ /* 0x0000a20008000100 */
[----:B------:R0:W3:Y:S01]  /*0250*/  SYNCS.EXCH.64 URZ, [UR8+0x8], UR4 ;  /* 0x00000804083f75b2 */ /* 0x0000e20008000100 */
[----:B------:R0:W4:Y:S01]  /*0260*/  SYNCS.EXCH.64 URZ, [UR8+0x20], UR6 ;  /* 0x00002006083f75b2 */ /* 0x0001220008000100 */
[----:B------:R0:W0:Y:S01]  /*0270*/  SYNCS.EXCH.64 URZ, [UR8+0x10], UR4 ;  /* 0x00001004083f75b2 */ /* 0x0000220008000100 */
[----:B------:R0:W0:Y:S01]  /*0280*/  SYNCS.EXCH.64 URZ, [UR8+0x28], UR6 ;  /* 0x00002806083f75b2 */ /* 0x0000220008000100 */
[----:B------:R-:W-:Y:S01]  /*0290*/  NOP ;  /* 0x0000000000007918 */ /* 0x000fe20000000000 */
.L_x_2:
[----:B------:R-:W-:Y:S01]  /*02a0*/  SHF.R.S32.HI R5, RZ, 0x1f, R4 ;  /* 0x0000001fff057819 */ /* 0x000fe20000011404 */
[----:B------:R-:W5:Y:S01]  /*02b0*/  SHFL.IDX PT, R0, R0, RZ, 0x1f ;  /* 0x00001fff00007589 */ /* 0x000f6200000e0000 */
[----:B0-----:R-:W0:Y:S01]  /*02c0*/  S2UR UR8, SR_CTAID.X ;  /* 0x00000000000879c3 */ /* 0x001e220000002500 */
[----:B------:R-:W-:Y:S02]  /*02d0*/  ELECT P0, URZ, PT ;  /* 0x00000000003f782f */ /* 0x000fe40003800000 */
[----:B------:R-:W-:Y:S01]  /*02e0*/  LEA.HI R5, R5, R4, RZ, 0x7 ;  /* 0x0000000405057211 */ /* 0x000fe200078f38ff */
[----:B------:R-:W1:Y:S01]  /*02f0*/  S2R R10, SR_CTAID.Y ;  /* 0x00000000000a7919 */ /* 0x000e620000002600 */
[----:B------:R-:W-:Y:S01]  /*0300*/  ULDC UR4, c[0x0][0x150] ;  /* 0x0000540000047ab9 */ /* 0x000fe20000000800 */
[----:B------:R-:W-:Y:S01]  /*0310*/  NOP ;  /* 0x0000000000007918 */ /* 0x000fe20000000000 */
[----:B------:R-:W-:Y:S01]  /*0320*/  LOP3.LUT R5, R5, 0xffffff80, RZ, 0xc0, !PT ;  /* 0xffffff8005057812 */ /* 0x000fe200078ec0ff */
[----:B------:R-:W-:Y:S01]  /*0330*/  NOP ;  /* 0x0000000000007918 */ /* 0x000fe20000000000 */
[----:B------:R-:W2:Y:S01]  /*0340*/  LDC R13, c[0x0][0x144] ;  /* 0x00005100ff0d7b82 */ /* 0x000ea20000000800 */
[----:B------:R-:W-:-:S02]  /*0350*/  ISETP.NE.AND P3, PT, R2, RZ, PT ;  /* 0x000000ff0200720c */ /* 0x000fc40003f65270 */
[----:B------:R-:W-:-:S05]  /*0360*/  IMAD.IADD R5, R4, 0x1, -R5 ;  /* 0x0000000104057824 */ /* 0x000fca00078e0a05 */
[----:B------:R-:W-:Y:S01]  /*0370*/  SHF.R.S32.HI R6, RZ, 0x1f, R5 ;  /* 0x0000001fff067819 */ /* 0x000fe20000011405 */
[----:B------:R-:W3:Y:S03]  /*0380*/  LDC R12, c[0x0][0x140] ;  /* 0x00005000ff0c7b82 */ /* 0x000ee60000000800 */
[----:B------:R-:W-:Y:S02]  /*0390*/  LEA.HI R6, R6, R5, RZ, 0x3 ;  /* 0x0000000506067211 */ /* 0x000fe400078f18ff */
[----:B-----5:R-:W-:Y:S02]  /*03a0*/  ISETP.NE.OR P0, PT, R0, RZ, !P0 ;  /* 0x000000ff0000720c */ /* 0x020fe40004705670 */
[--C-:B------:R-:W-:Y:S01]  /*03b0*/  SHF.R.S32.HI R0, RZ, 0x3, R6.reuse ;  /* 0x00000003ff007819 */ /* 0x100fe20000011406 */
[----:B------:R-:W5:Y:S01]  /*03c0*/  LDC R15, c[0x0][0x148] ;  /* 0x00005200ff0f7b82 */ /* 0x000f620000000800 */
[----:B------:R-:W-:-:S02]  /*03d0*/  SHF.R.S32.HI R7, RZ, 0x1f, R6 ;  /* 0x0000001fff077819 */ /* 0x000fc40000011406 */
[----:B------:R-:W-:Y:S02]  /*03e0*/  SHF.R.S32.HI R6, RZ, 0x1f, R3 ;  /* 0x0000001fff067819 */ /* 0x000fe40000011403 */
[----:B0-----:R-:W-:Y:S02]  /*03f0*/  I2FP.F32.U32 R9, UR8 ;  /* 0x0000000800097c45 */ /* 0x001fe40008201000 */
[----:B------:R-:W-:Y:S02]  /*0400*/  LEA.HI R7, R7, R0, RZ, 0x2 ;  /* 0x0000000007077211 */ /* 0x000fe400078f10ff */
[----:B------:R-:W-:Y:S01]  /*0410*/  LEA.HI R6, R6, R3, RZ, 0x2 ;  /* 0x0000000306067211 */ /* 0x000fe200078f10ff */
[----:B------:R-:W-:Y:S01]  /*0420*/  FMUL R9, R9, UR4 ;  /* 0x0000000409097c20 */ /* 0x000fe20008400000 */
[----:B------:R-:W-:Y:S01]  /*0430*/  LOP3.LUT R7, R7, 0xfffffffc, RZ, 0xc0, !PT ;  /* 0xfffffffc07077812 */ /* 0x000fe200078ec0ff */
[----:B------:R-:W-:Y:S01]  /*0440*/  VOTEU.ALL UP0, P0 ;  /* 0x00000000003f7886 */ /* 0x000fe20000000000 */
[----:B------:R-:W-:Y:S01]  /*0450*/  LOP3.LUT R6, R6, 0x3ffffffc, RZ, 0xc0, !PT ;  /* 0x3ffffffc06067812 */ /* 0x000fe200078ec0ff */
[----:B------:R-:W-:Y:S01]  /*0460*/  ULDC UR4, c[0x0][0x154] ;  /* 0x0000550000047ab9 */ /* 0x000fe20000000800 */
[----:B---3--:R-:W-:Y:S01]  /*0470*/  ISETP.EQ.U32.AND P2, PT, R12, 0x1, PT ;  /* 0x000000010c00780c */ /* 0x008fe20003f42070 */
[----:B------:R-:W0:Y:S01]  /*0480*/  F2I.U32.TRUNC.NTZ R9, R9 ;  /* 0x0000000900097305 */ /* 0x000e22000020f000 */
[----:B------:R-:W-:Y:S01]  /*0490*/  IMAD.IADD R7, R0, 0x1, -R7 ;  /* 0x0000000100077824 */ /* 0x000fe200078e0a07 */
[----:B------:R-:W3:Y:S01]  /*04a0*/  @!UP0 S2UR UR7, SR_CgaCtaId ;  /* 0x00000000000789c3 */ /* 0x000ee20000008800 */
[----:B------:R-:W-:Y:S01]  /*04b0*/  IMAD.IADD R6, R3, 0x1, -R6 ;  /* 0x0000000103067824 */ /* 0x000fe200078e0a06 */
[----:B-1----:R-:W-:Y:S01]  /*04c0*/  I2FP.F32.U32 R3, R10 ;  /* 0x0000000a00037245 */ /* 0x002fe20000201000 */
[----:B------:R-:W-:Y:S01]  /*04d0*/  @!UP0 UMOV UR6, 0x400 ;  /* 0x0000040000068882 */ /* 0x000fe20000000000 */
[----:B------:R-:W-:Y:S01]  /*04e0*/  VOTEU.ALL UP1, P0 ;  /* 0x00000000003f7886 */ /* 0x000fe20000020000 */
[----:B------:R-:W-:-:S02]  /*04f0*/  IMAD R7, R6, 0x4, R7 ;  /* 0x0000000406077824 */ /* 0x000fc400078e0207 */
[----:B------:R-:W-:Y:S01]  /*0500*/  FMUL R6, R3, UR4 ;  /* 0x0000000403067c20 */ /* 0x000fe20008400000 */
[----:B------:R-:W-:Y:S01]  /*0510*/  SHF.R.S32.HI R3, RZ, 0x1f, R8 ;  /* 0x0000001fff037819 */ /* 0x000fe20000011408 */
[----:B------:R-:W-:Y:S01]  /*0520*/  UMOV UR4, 0x20 ;  /* 0x0000002000047882 */ /* 0x000fe20000000000 */
[----:B------:R-:W-:Y:S01]  /*0530*/  LEA.HI R0, R7, R7, RZ, 0x1 ;  /* 0x0000000707007211 */ /* 0x000fe200078f08ff */
[----:B------:R-:W-:-:S04]  /*0540*/  @!UP0 UIADD3 UR4, -UR4, 0x100000, URZ ;  /* 0x0010000004048890 */ /* 0x000fc8000fffe13f */
[----:B------:R-:W-:Y:S02]  /*0550*/  @!UP0 USHF.L.U32 UR5, UR4, 0xb, URZ ;  /* 0x0000000b04058899 */ /* 0x000fe4000800063f */
[----:B------:R-:W-:Y:S01]  /*0560*/  @!UP0 USHF.L.U32 UR4, UR4, 0x1, URZ ;  /* 0x0000000104048899 */ /* 0x000fe2000800063f */
[----:B------:R-:W-:Y:S01]  /*0570*/  LEA.HI R3, R3, R8, RZ, 0x2 ;  /* 0x0000000803037211 */ /* 0x000fe200078f10ff */
[----:B0-----:R-:W-:Y:S01]  /*0580*/  IMAD.MOV R14, RZ, RZ, -R9 ;  /* 0x000000ffff0e7224 */ /* 0x001fe200078e0a09 */
[----:B------:R-:W-:Y:S01]  /*0590*/  LOP3.LUT R0, R0, 0xfffffffe, RZ, 0xc0, !PT ;  /* 0xfffffffe00007812 */ /* 0x000fe200078ec0ff */
[----:B------:R-:W0:Y:S01]  /*05a0*/  F2I.U32.TRUNC.NTZ R6, R6 ;  /* 0x0000000600067305 */ /* 0x000e22000020f000 */
[----:B------:R-:W-:Y:S01]  /*05b0*/  LOP3.LUT R3, R3, 0xfffffffc, RZ, 0xc0, !PT ;  /* 0xfffffffc03037812 */ /* 0x000fe200078ec0ff */
[----:B--2---:R-:W-:Y:S02]  /*05c0*/  IMAD R13, R13, R14, UR8 ;  /* 0x000000080d0d7e24 */ /* 0x004fe4000f8e020e */
[----:B------:R-:W-:-:S02]  /*05d0*/  IMAD.IADD R0, R7, 0x1, -R0 ;  /* 0x0000000107007824 */ /* 0x000fc400078e0a00 */
[----:B------:R-:W-:Y:S02]  /*05e0*/  IMAD.IADD R8, R8, 0x1, -R3 ;  /* 0x0000000108087824 */ /* 0x000fe400078e0a03 */
[----:B------:R-:W-:Y:S01]  /*05f0*/  VIADD R12, R2, 0xffffffff ;  /* 0xffffffff020c7836 */ /* 0x000fe20000000000 */
[----:B------:R-:W-:Y:S01]  /*0600*/  ISETP.NE.AND P4, PT, R0, R13, PT ;  /* 0x0000000d0000720c */ /* 0x000fe20003f85270 */
[----:B------:R-:W-:Y:S01]  /*0610*/  IMAD.SHL.U32 R0, R7, 0x4, RZ ;  /* 0x0000000407007824 */ /* 0x000fe200078e00ff */
[----:B---3--:R-:W-:Y:S01]  /*0620*/  @!UP0 ULEA UR6, UR7, UR6, 0x18 ;  /* 0x0000000607068291 */ /* 0x008fe2000f8ec03f */
[C---:B------:R-:W-:Y:S01]  /*0630*/  ISETP.NE.AND P1, PT, R8.reuse, 0x3, PT ;  /* 0x000000030800780c */ /* 0x040fe20003f25270 */
[----:B------:R-:W-:Y:S01]  /*0640*/  VOTEU.ALL UP0, P0 ;  /* 0x00000000003f7886 */ /* 0x000fe20000000000 */
[----:B------:R-:W-:Y:S01]  /*0650*/  LOP3.LUT P0, RZ, R5, 0x7, RZ, 0xc0, !PT ;  /* 0x0000000705ff7812 */ /* 0x000fe2000780c0ff */
[----:B0-----:R-:W-:Y:S01]  /*0660*/  IMAD.MOV R20, RZ, RZ, -R6 ;  /* 0x000000ffff147224 */ /* 0x001fe200078e0a06 */
[----:B------:R-:W-:Y:S01]  /*0670*/  LOP3.LUT R7, R7, 0xc, R0, 0x78, !PT ;  /* 0x0000000c07077812 */ /* 0x000fe200078e7800 */
[----:B------:R-:W-:Y:S01]  /*0680*/  IMAD.MOV.U32 R6, RZ, RZ, 0x1 ;  /* 0x00000001ff067424 */ /* 0x000fe200078e00ff */
[----:B------:R-:W-:Y:S01]  /*0690*/  ISETP.EQ.OR P1, PT, R8, RZ, !P1 ;  /* 0x000000ff0800720c */ /* 0x000fe20004f22670 */
[----:B-----5:R-:W-:Y:S01]  /*06a0*/  IMAD R3, R15, R20, R10 ;  /* 0x000000140f037224 */ /* 0x020fe200078e020a */
[----:B------:R-:W-:-:S02]  /*06b0*/  ISETP.LT.U32.AND P0, PT, R7, 0x2, !P0 ;  /* 0x000000020700780c */ /* 0x000fc40004701070 */
[----:B------:R-:W-:Y:S01]  /*06c0*/  @P4 LEA.HI R0, R7, R7, RZ, 0x1 ;  /* 0x0000000707004211 */ /* 0x000fe200078f08ff */
[----:B------:R-:W0:Y:S02]  /*06d0*/  FENCE.VIEW.ASYNC.S ;  /* 0x00000000000073c6 */ /* 0x000e240000000000 */
[----:B0-----:R0:W1:Y:S01]  /*06e0*/  @!UP0 SYNCS.EXCH.64 URZ, [UR6+0x40], UR4 ;  /* 0x00004004063f85b2 */ /* 0x0010620008000100 */
[----:B------:R-:W-:Y:S02]  /*06f0*/  ISETP.EQ.AND P1, PT, R2, RZ, P1 ;  /* 0x000000ff0200720c */ /* 0x000fe40000f22270 */
[----:B------:R-:W-:Y:S02]  /*0700*/  @P4 SHF.R.S32.HI R0, RZ, 0x1, R0 ;  /* 0x00000001ff004819 */ /* 0x000fe40000011400 */
[----:B------:R-:W-:Y:S02]  /*0710*/  ISETP.GE.U32.AND P6, PT, R12, 0x2, PT ;  /* 0x000000020c00780c */ /* 0x000fe40003fc6070 */
[----:B------:R-:W-:-:S02]  /*0720*/  @P4 ISETP.NE.AND P5, PT, R0, R3, PT ;  /* 0x000000030000420c */ /* 0x000fc40003fa5270 */
[----:B------:R-:W-:Y:S02]  /*0730*/  SEL R3, RZ, 0x1, !P0 ;  /* 0x00000001ff037807 */ /* 0x000fe40004000000 */
[----:B------:R-:W-:Y:S02]  /*0740*/  @P4 SEL R6, RZ, 0x1, P5 ;  /* 0x00000001ff064807 */ /* 0x000fe40002800000 */
[----:B------:R-:W-:Y:S02]  /*0750*/  SEL R5, RZ, 0x1, !P1 ;  /* 0x00000001ff057807 */ /* 0x000fe40004800000 */
[----:B------:R-:W-:Y:S01]  /*0760*/  LOP3.LUT R6, R6, R3, RZ, 0xc0, !PT ;  /* 0x0000000306067212 */ /* 0x000fe200078ec0ff */
[----:B------:R0:W2:Y:S01]  /*0770*/  @!UP1 SYNCS.EXCH.64 URZ, [UR6+0x48], UR4 ;  /* 0x00004804063f95b2 */ /* 0x0000a20008000100 */
[----:B------:R-:W-:Y:S01]  /*0780*/  SEL R5, R5, 0x2, P6 ;  /* 0x0000000205057807 */ /* 0x000fe20003000000 */
[----:B------:R-:W-:Y:S01]  /*0790*/  NOP ;  /* 0x0000000000007918 */ /* 0x000fe20000000000 */
[----:B------:R-:W-:Y:S05]  /*07a0*/  @!P2 BRA `(.L_x_3) ;  /* 0x000000000008a947 */ /* 0x000fea0003800000 */
[----:B-12-4-:R-:W-:Y:S01]  /*07b0*/  UCGABAR_ARV ;  /* 0x00000000000079c7 */ /* 0x016fe20008000000 */
[----:B------:R-:W-:Y:S05]  /*07c0*/  BRA `(.L_x_4) ;  /* 0x0000000000047947 */ /* 0x000fea0003800000 */
.L_x_3:
[----:B-12-4-:R-:W-:Y:S01]  /*07d0*/  NOP ;  /* 0x0000000000007918 */ /* 0x016fe20000000000 */
.L_x_4:
[----:B------:R-:W1:Y:S01]  /*07e0*/  LDC R0, c[0x0][0x65c] ;  /* 0x00019700ff007b82 */ /* 0x000e620000000800 */
[----:B------:R-:W-:Y:S01]  /*07f0*/  IMAD.U32 R2, RZ, RZ, UR8 ;  /* 0x00000008ff027e24 */ /* 0x000fe2000f8e00ff */
[----:B------:R-:W-:Y:S01]  /*0800*/  LOP3.LUT R132, R132, 0xffffffef, RZ, 0xc0, !PT ;  /* 0xffffffef84847812 */ /* 0x000fe200078ec0ff */
[----:B------:R-:W-:Y:S01]  /*0810*/  IMAD.MOV.U32 R3, RZ, RZ, RZ ;  /* 0x000000ffff037224 */ /* 0x000fe200078e00ff */
[----:B-1----:R-:W-:-:S13]  /*0820*/  ISETP.NE.AND P1, PT, R0, 0x1, PT ;  /* 0x000000010000780c */ /* 0x002fda0003f25270 */
[----:B------:R-:W1:Y:S01]  /*0830*/  @P1 LDC R19, c[0x0][0x10] ;  /* 0x00000400ff131b82 */ /* 0x000e620000000800 */
[----:B------:R-:W-:Y:S01]  /*0840*/  @P1 IMAD.MOV.U32 R11, RZ, RZ, RZ ;  /* 0x000000ffff0b1224 */ /* 0x000fe200078e00ff */
[----:B------:R-:W-:Y:S01]  /*0850*/  @P1 LOP3.LUT R132, R132, 0x10, RZ, 0xfc, !PT ;  /* 0x0000001084841812 */ /* 0x000fe200078efcff */
[----:B------:R-:W-:-:S05]  /*0860*/  @P1 IMAD.MOV.U32 R9, RZ, RZ, RZ ;  /* 0x000000ffff091224 */ /* 0x000fca00078e00ff */
[----:B------:R-:W2:Y:S01]  /*0870*/  @!P1 LDC R17, c[0x0][0xc] ;  /* 0x00000300ff119b82 */ /* 0x000ea20000000800 */
[----:B-1----:R-:W-:-:S04]  /*0880*/  @P1 IMAD.WIDE.U32 R18, R19, UR8, R10 ;  /* 0x0000000813121c25 */ /* 0x002fc8000f8e000a */
[----:B--2---:R-:W-:-:S04]  /*0890*/  @!P1 IMAD.WIDE.U32 R16, R10, R17, R2 ;  /* 0x000000110a109225 */ /* 0x004fc800078e0002 */
[----:B------:R-:W-:Y:S02]  /*08a0*/  @P1 IMAD.MOV.U32 R2, RZ, RZ, R18 ;  /* 0x000000ffff021224 */ /* 0x000fe400078e0012 */
[----:B------:R-:W-:Y:S02]  /*08b0*/  @P1 IMAD.IADD R3, R19, 0x1, R9 ;  /* 0x0000000113031824 */ /* 0x000fe400078e0209 */
[----:B------:R-:W-:Y:S02]  /*08c0*/  @!P1 IMAD.MOV.U32 R2, RZ, RZ, R16 ;  /* 0x000000ffff029224 */ /* 0x000fe400078e0010 */
[----:B------:R-:W-:Y:S01]  /*08d0*/  @!P1 IMAD.MOV.U32 R3, RZ, RZ, R17 ;  /* 0x000000ffff039224 */ /* 0x000fe200078e0011 */
[----:B------:R-:W-:Y:S06]  /*08e0*/  @!P2 BRA `(.L_x_5) ;  /* 0x00000000000ca947 */ /* 0x000fec0003800000 */
[----:B------:R-:W-:Y:S01]  /*08f0*/  UCGABAR_WAIT ;  /* 0x0000000000007dc7 */ /* 0x000fe20008000000 */
[----:B------:R-:W-:Y:S01]  /*0900*/  CCTL.IVALL ;  /* 0x00000000ff00798f */ /* 0x000fe20002000000 */
[----:B------:R-:W-:Y:S05]  /*0910*/  BRA `(.L_x_6) ;  /* 0x0000000000047947 */ /* 0x000fea0003800000 */
.L_x_5:
[----:B------:R-:W-:Y:S06]  /*0920*/  BAR.SYNC.DEFER_BLOCKING 0x0 ;  /* 0x0000000000007b1d */ /* 0x000fec0000010000 */
.L_x_6:
[----:B------:R-:W-:Y:S05]  /*0930*/  @!P3 BRA `(.L_x_7) ;  /* 0x000000a0008cb947 */ /* 0x000fea0003800000 */
[----:B------:R-:W-:-:S13]  /*0940*/  ISETP.GT.U32.AND P0, PT, R12, 0x1, PT ;  /* 0x000000010c00780c */ /* 0x000fda0003f04070 */
[----:B0-----:R-:W-:Y:S05]  /*0950*/  @P0 EXIT ;  /* 0x000000000000094d */ /* 0x001fea0003800000 */
[----:B------:R-:W-:Y:S01]  /*0960*/  ULDC.64 UR4, c[0x0][0x650] ;  /* 0x0001940000047ab9 */ /* 0x000fe20000000a00 */
[----:B------:R-:W-:Y:S01]  /*0970*/  PRMT R14, RZ, 0x7610, R14 ;  /* 0x00007610ff0e7816 */ /* 0x000fe2000000000e */
[----:B------:R-:W-:Y:S01]  /*0980*/  IMAD.MOV.U32 R8, RZ, RZ, -0x1 ;  /* 0xffffffffff087424 */ /* 0x000fe200078e00ff */
[----:B------:R-:W-:Y:S01]  /*0990*/  ISETP.GE.U32.AND P0, PT, R2, UR4, PT ;  /* 0x0000000402007c0c */ /* 0x000fe2000bf06070 */
[----:B------:R-:W-:Y:S02]  /*09a0*/  IMAD.MOV.U32 R9, RZ, RZ, -0x1 ;  /* 0xffffffffff097424 */ /* 0x000fe400078e00ff */
[----:B------:R-:W-:Y:S01]  /*09b0*/  IMAD.MOV.U32 R12, RZ, RZ, -0x1 ;  /* 0xffffffffff0c7424 */ /* 0x000fe200078e00ff */
[----:B------:R-:W-:-:S13]  /*09c0*/  ISETP.GE.U32.AND.EX P0, PT, R3, UR5, PT, P0 ;  /* 0x0000000503007c0c */ /* 0x000fda000bf06100 */
[----:B------:R-:W-:Y:S05]  /*09d0*/  @P0 BRA `(.L_x_8) ;  /* 0x0000000400280947 */ /* 0x000fea0003800000 */
[----:B------:R-:W0:Y:S01]  /*09e0*/  LDC.64 R22, c[0x0][0x628] ;  /* 0x00018a00ff167b82 */ /* 0x000e220000000a00 */
[----:B------:R-:W-:Y:S02]  /*09f0*/  IMAD.MOV.U32 R8, RZ, RZ, R2 ;  /* 0x000000ffff087224 */ /* 0x000fe400078e0002 */
[----:B------:R-:W-:-:S05]  /*0a00*/  IMAD.MOV.U32 R9, RZ, RZ, R3 ;  /* 0x000000ffff097224 */ /* 0x000fca00078e0003 */
[----:B------:R-:W1:Y:S08]  /*0a10*/  LDC R12, c[0x0][0x630] ;  /* 0x00018c00ff0c7b82 */ /* 0x000e700000000800 */
[----:B------:R-:W2:Y:S01]  /*0a20*/  LDC.64 R24, c[0x0][0x620] ;  /* 0x00018800ff187b82 */ /* 0x000ea20000000a00 */
[----:B0-----:R-:W-:-:S04]  /*0a30*/  ISETP.NE.U32.AND P0, PT, R22, RZ, PT ;  /* 0x000000ff1600720c */ /* 0x001fc80003f05070 */
[----:B------:R-:W-:-:S13]  /*0a40*/  ISETP.NE.AND.EX P0, PT, R23, RZ, PT, P0 ;  /* 0x000000ff1700720c */ /* 0x000fda0003f05300 */
[----:B-12---:R-:W-:Y:S05]  /*0a50*/  @!P0 BRA `(.L_x_9) ;  /* 0x0000000000288947 */ /* 0x006fea0003800000 */
[----:B------:R-:W0:Y:S02]  /*0a60*/  LDC R19, c[0x0][0x634] ;  /* 0x00018d00ff137b82 */ /* 0x000e240000000800 */
[----:B0-----:R-:W-:-:S05]  /*0a70*/  IADD3 R19, P0, R2, R19, RZ ;  /* 0x0000001302137210 */ /* 0x001fca0007f1e0ff */
[----:B------:R-:W-:-:S04]  /*0a80*/  IMAD.X R21, RZ, RZ, R3, P0 ;  /* 0x000000ffff157224 */ /* 0x000fc800000e0603 */
[----:B------:R-:W-:-:S04]  /*0a90*/  IMAD.WIDE.U32 R8, R21, R22, RZ ;  /* 0x0000001615087225 */ /* 0x000fc800078e00ff */
[----:B------:R-:W-:-:S04]  /*0aa0*/  IMAD.WIDE.U32 R16, P0, R19, R23, R8 ;  /* 0x0000001713107225 */ /* 0x000fc80007800008 */
[----:B------:R-:W-:-:S04]  /*0ab0*/  IMAD.WIDE.U32 R8, R19, R22, RZ ;  /* 0x0000001613087225 */ /* 0x000fc800078e00ff */
[----:B------:R-:W-:Y:S01]  /*0ac0*/  IMAD.X R19, RZ, RZ, RZ, P0 ;  /* 0x000000ffff137224 */ /* 0x000fe200000e06ff */
[----:B------:R-:W-:Y:S01]  /*0ad0*/  IADD3 RZ, P0, R9, R16, RZ ;  /* 0x0000001009ff7210 */ /* 0x000fe20007f1e0ff */
[----:B------:R-:W-:-:S04]  /*0ae0*/  IMAD.MOV.U32 R18, RZ, RZ, R17 ;  /* 0x000000ffff127224 */ /* 0x000fc800078e0011 */
[----:B------:R-:W-:-:S08]  /*0af0*/  IMAD.WIDE.U32.X R8, R21, R23, R18, P0 ;  /* 0x0000001715087225 */ /* 0x000fd000000e0412 */
.L_x_9:
[----:B------:R-:W0:Y:S01]  /*0b00*/  LDC.64 R26, c[0x0][0x640] ;  /* 0x00019000ff1a7b82 */ /* 0x000e220000000a00 */
[--C-:B------:R-:W-:Y:S01]  /*0b10*/  SHF.R.U64 R28, R8, R12, R9.reuse ;  /* 0x0000000c081c7219 */ /* 0x100fe20000001209 */
[----:B------:R-:W-:Y:S01]  /*0b20*/  IMAD R20, R15, R20, R10 ;  /* 0x000000140f147224 */ /* 0x000fe200078e020a */
[----:B------:R-:W-:Y:S02]  /*0b30*/  SHF.R.U32.HI R8, RZ, R12, R9 ;  /* 0x0000000cff087219 */ /* 0x000fe40000011609 */
[----:B------:R-:W-:-:S03]  /*0b40*/  IADD3 R11, P0, RZ, -R28, RZ ;  /* 0x8000001cff0b7210 */ /* 0x000fc60007f1e0ff */
[----:B------:R-:W1:Y:S02]  /*0b50*/  LDC R14, c[0x0][0x618] ;  /* 0x00018600ff0e7b82 */ /* 0x000e640000000800 */
[----:B------:R-:W-:-:S04]  /*0b60*/  IMAD.X R9, RZ, RZ, ~R8, P0 ;  /* 0x000000ffff097224 */ /* 0x000fc800000e0e08 */
[-C--:B------:R-:W-:Y:S02]  /*0b70*/  IMAD R12, R9, R24.reuse, RZ ;  /* 0x00000018090c7224 */ /* 0x080fe400078e02ff */
[----:B------:R-:W2:Y:S01]  /*0b80*/  LDC R18, c[0x0][0x608] ;  /* 0x00018200ff127b82 */ /* 0x000ea20000000800 */
[----:B------:R-:W-:-:S04]  /*0b90*/  IMAD.WIDE.U32 R8, R11, R24, R2 ;  /* 0x000000180b087225 */ /* 0x000fc800078e0002 */
[----:B------:R-:W-:Y:S02]  /*0ba0*/  IMAD R11, R11, R25, R12 ;  /* 0x000000190b0b7224 */ /* 0x000fe400078e020c */
[----:B------:R-:W-:Y:S01]  /*0bb0*/  IMAD.MOV.U32 R25, RZ, RZ, 0x1 ;  /* 0x00000001ff197424 */ /* 0x000fe200078e00ff */
[----:B------:R-:W3:Y:S01]  /*0bc0*/  LDC R22, c[0x0][0x658] ;  /* 0x00019600ff167b82 */ /* 0x000ee20000000800 */
[----:B------:R-:W-:Y:S01]  /*0bd0*/  IMAD.IADD R9, R9, 0x1, R11 ;  /* 0x0000000109097824 */ /* 0x000fe200078e020b */
[----:B0-----:R-:W-:Y:S01]  /*0be0*/  ISETP.NE.U32.AND P0, PT, R26, RZ, PT ;  /* 0x000000ff1a00720c */ /* 0x001fe20003f05070 */
[----:B------:R-:W-:-:S03]  /*0bf0*/  IMAD.MOV.U32 R11, RZ, RZ, -0x1 ;  /* 0xffffffffff0b7424 */ /* 0x000fc600078e00ff */
[----:B------:R-:W-:Y:S02]  /*0c00*/  ISETP.NE.AND.EX P0, PT, R27, RZ, PT, P0 ;  /* 0x000000ff1b00720c */ /* 0x000fe40003f05300 */
[----:B------:R-:W0:Y:S01]  /*0c10*/  LDC R19, c[0x0][0x600] ;  /* 0x00018000ff137b82 */ /* 0x000e220000000800 */
[-CC-:B-1----:R-:W-:Y:S02]  /*0c20*/  SHF.R.U64 R16, R8, R14.reuse, R9.reuse ;  /* 0x0000000e08107219 */ /* 0x182fe40000001209 */
[----:B------:R-:W-:-:S05]  /*0c30*/  SHF.R.U32.HI R9, RZ, R14, R9 ;  /* 0x0000000eff097219 */ /* 0x000fca0000011609 */
[----:B------:R-:W1:Y:S01]  /*0c40*/  LDC R21, c[0x0][0x648] ;  /* 0x00019200ff157b82 */ /* 0x000e620000000800 */
[-CC-:B--2---:R-:W-:Y:S02]  /*0c50*/  SHF.R.U64 R29, R16, R18.reuse, R9.reuse ;  /* 0x00000012101d7219 */ /* 0x184fe40000001209 */
[----:B------:R-:W-:-:S05]  /*0c60*/  SHF.R.U32.HI R9, RZ, R18, R9 ;  /* 0x00000012ff097219 */ /* 0x000fca0000011609 */
[----:B------:R-:W2:Y:S01]  /*0c70*/  LDC R23, c[0x0][0x638] ;  /* 0x00018e00ff177b82 */ /* 0x000ea20000000800 */
[-C--:B---3--:R-:W-:Y:S02]  /*0c80*/  SHF.L.U32 R8, R11, R22.reuse, RZ ;  /* 0x000000160b087219 */ /* 0x088fe400000006ff */
[--C-:B------:R-:W-:Y:S02]  /*0c90*/  SHF.R.U64 R18, R29, R22, R9.reuse ;  /* 0x000000161d127219 */ /* 0x100fe40000001209 */
[----:B------:R-:W-:Y:S02]  /*0ca0*/  LOP3.LUT R12, RZ, R8, RZ, 0x33, !PT ;  /* 0x00000008ff0c7212 */ /* 0x000fe400078e33ff */
[----:B------:R-:W-:Y:S01]  /*0cb0*/  SHF.R.U32.HI R9, RZ, R22, R9 ;  /* 0x00000016ff097219 */ /* 0x000fe20000011609 */
[----:B------:R-:W3:Y:S01]  /*0cc0*/  LDC R24, c[0x0][0x610] ;  /* 0x00018400ff187b82 */ /* 0x000ee20000000800 */
[----:B------:R-:W-:Y:S01]  /*0cd0*/  IMAD.MOV.U32 R8, RZ, RZ, R18 ;  /* 0x000000ffff087224 */ /* 0x000fe200078e0012 */
[----:B------:R-:W-:Y:S06]  /*0ce0*/  @!P0 BRA `(.L_x_10) ;  /* 0x0000000000288947 */ /* 0x000fec0003800000 */
[----:B------:R-:W4:Y:S02]  /*0cf0*/  LDC R15, c[0x0][0x64c] ;  /* 0x00019300ff0f7b82 */ /* 0x000f240000000800 */
[----:B----4-:R-:W-:-:S05]  /*0d00*/  IADD3 R15, P0, R18, R15, RZ ;  /* 0x0000000f120f7210 */ /* 0x010fca0007f1e0ff */
        /* <DEDUP_REMOVED lines=8> */
.L_x_10:
[----:B-1----:R-:W-:Y:S01]  /*0d90*/  SHF.R.U64 R10, R8, R21, R9 ;  /* 0x00000015080a7219 */ /* 0x002fe20000001209 */
[----:B0-----:R-:W-:Y:S01]  /*0da0*/  VIADD R11, R19, 0xffffffff ;  /* 0xffffffff130b7836 */ /* 0x001fe20000000000 */
[----:B------:R-:W-:Y:S01]  /*0db0*/  SHF.L.U32 R8, R25, R22, RZ ;  /* 0x0000001619087219 */ /* 0x000fe200000006ff */
[----:B------:R-:W-:Y:S01]  /*0dc0*/  IMAD.MOV.U32 R14, RZ, RZ, 0x1 ;  /* 0x00000001ff0e7424 */ /* 0x000fe200078e00ff */
[----:B------:R-:W-:Y:S01]  /*0dd0*/  LOP3.LUT R9, R29, R12, RZ, 0xc0, !PT ;  /* 0x0000000c1d097212 */ /* 0x000fe200078ec0ff */
[----:B------:R-:W-:Y:S01]  /*0de0*/  IMAD.MOV R12, RZ, RZ, -R10 ;  /* 0x000000ffff0c7224 */ /* 0x000fe200078e0a0a */
[----:B------:R-:W-:Y:S02]  /*0df0*/  SEL R13, R13, R20, !P1 ;  /* 0x000000140d0d7207 */ /* 0x000fe40004800000 */
[----:B------:R-:W-:Y:S01]  /*0e00*/  LOP3.LUT R11, R16, R11, RZ, 0xc0, !PT ;  /* 0x0000000b100b7212 */ /* 0x000fe200078ec0ff */
[----:B------:R-:W-:Y:S02]  /*0e10*/  IMAD R10, R8, R10, R9 ;  /* 0x0000000a080a7224 */ /* 0x000fe400078e0209 */
[----:B--2---:R-:W-:-:S02]  /*0e20*/  IMAD R8, R12, R23, R18 ;  /* 0x000000170c087224 */ /* 0x004fc400078e0212 */
[----:B---3--:R-:W-:Y:S02]  /*0e30*/  IMAD R13, R10, R24, R13 ;  /* 0x000000180a0d7224 */ /* 0x008fe400078e020d */
[----:B------:R-:W-:Y:S02]  /*0e40*/  IMAD R8, R8, R19, R11 ;  /* 0x0000001308087224 */ /* 0x000fe400078e020b */
[----:B------:R-:W-:-:S03]  /*0e50*/  IMAD.MOV.U32 R12, RZ, RZ, R28 ;  /* 0x000000ffff0c7224 */ /* 0x000fc600078e001c */
[----:B------:R-:W-:Y:S02]  /*0e60*/  SEL R9, R8, R13, !P1 ;  /* 0x0000000d08097207 */ /* 0x000fe40004800000 */
[----:B------:R-:W-:-:S07]  /*0e70*/  SEL R8, R13, R8, !P1 ;  /* 0x000000080d087207 */ /* 0x000fce0004800000 */
.L_x_8:
[----:B------:R-:W-:-:S08]  /*0e80*/  NOP ;  /* 0x0000000000007918 */ /* 0x000fd00000000000 */
[----:B------:R-:W0:Y:S02]  /*0e90*/  USETMAXREG.TRY_ALLOC.CTAPOOL UP0, 0xe8 ;  /* 0x000000e8000079c8 */ /* 0x000e240008000600 */
[----:B0-----:R-:W-:-:S13]  /*0ea0*/  PLOP3.LUT P0, PT, PT, PT, UP0, 0x80, 0x0 ;  /* 0x000000000000781c */ /* 0x001fda0003f0f008 */
[----:B------:R-:W-:Y:S05]  /*0eb0*/  @!P0 BRA `(.L_x_8) ;  /* 0xfffffffc00f08947 */ /* 0x000fea000383ffff */
[----:B------:R-:W-:Y:S01]  /*0ec0*/  ULDC.64 UR4, c[0x0][0x598] ;  /* 0x0001660000047ab9 */ /* 0x000fe20000000a00 */
[----:B------:R-:W-:Y:S01]  /*0ed0*/  ULDC.64 UR20, c[0x0][0x208] ;  /* 0x0000820000147ab9 */ /* 0x000fe20000000a00 */
[----:B------:R-:W-:-:S04]  /*0ee0*/  ISETP.NE.U32.AND P0, PT, RZ, UR4, PT ;  /* 0x00000004ff007c0c */ /* 0x000fc8000bf05070 */
[----:B------:R-:W-:-:S13]  /*0ef0*/  ISETP.NE.AND.EX P0, PT, RZ, UR5, PT, P0 ;  /* 0x00000005ff007c0c */ /* 0x000fda000bf05300 */
[----:B------:R-:W-:Y:S05]  /*0f00*/  @!P0 BRA `(.L_x_11) ;  /* 0x00000000001c8947 */ /* 0x000fea0003800000 */
[----:B------:R-:W0:Y:S02]  /*0f10*/  LDC.64 R10, c[0x0][0x598] ;  /* 0x00016600ff0a7b82 */ /* 0x000e240000000a00 */
[----:B0-----:R-:W2:Y:S02]  /*0f20*/  LDG.E.64 R10, desc[UR20][R10.64] ;  /* 0x000000140a0a7981 */ /* 0x001ea4000c1e1b00 */
[----:B--2---:R-:W-:-:S04]  /*0f30*/  ISETP.NE.U32.AND P0, PT, R10, RZ, PT ;  /* 0x000000ff0a00720c */ /* 0x004fc80003f05070 */
[----:B------:R-:W-:-:S13]  /*0f40*/  ISETP.NE.AND.EX P0, PT, R11, RZ, PT, P0 ;  /* 0x000000ff0b00720c */ /* 0x000fda0003f05300 */
[----:B------:R-:W-:Y:S05]  /*0f50*/  @!P0 BRA `(.L_x_11) ;  /* 0x0000000000088947 */ /* 0x000fea0003800000 */
[----:B------:R0:W5:Y:S01]  /*0f60*/  LD.E R88, desc[UR20][R10.64] ;  /* 0x000000140a587980 */ /* 0x000162000c101900 */
[----:B------:R-:W-:Y:S05]  /*0f70*/  BRA `(.L_x_12) ;  /* 0x0000000000207947 */ /* 0x000fea0003800000 */
.L_x_11:
[----:B------:R-:W-:Y:S02]  /*0f80*/  ULDC.64 UR4, c[0x0][0x588] ;  /* 0x0001620000047ab9 */ /* 0x000fe40000000a00 */
[----:B------:R-:W-:-:S04]  /*0f90*/  ISETP.NE.U32.AND P0, PT, RZ, UR4, PT ;  /* 0x00000004ff007c0c */ /* 0x000fc8000bf05070 */
[----:B------:R-:W-:-:S13]  /*0fa0*/  ISETP.NE.AND.EX P0, PT, RZ, UR5, PT, P0 ;  /* 0x00000005ff007c0c */ /* 0x000fda000bf05300 */
[----:B------:R-:W-:Y:S05]  /*0fb0*/  @!P0 BRA `(.L_x_13) ;  /* 0x00000000000c8947 */ /* 0x000fea0003800000 */
[----:B------:R-:W0:Y:S02]  /*0fc0*/  LDC.64 R88, c[0x0][0x588] ;  /* 0x00016200ff587b82 */ /* 0x000e240000000a00 */
[----:B0-----:R1:W5:Y:S01]  /*0fd0*/  LDG.E R88, desc[UR20][R88.64] ;  /* 0x0000001458587981 */ /* 0x001362000c1e1900 */
[----:B------:R-:W-:Y:S05]  /*0fe0*/  BRA `(.L_x_12) ;  /* 0x0000000000047947 */ /* 0x000fea0003800000 */
.L_x_13:
[----:B------:R-:W2:Y:S02]  /*0ff0*/  LDC R88, c[0x0][0x580] ;  /* 0x00016000ff587b82 */ /* 0x000ea40000000800 */
.L_x_12:
[----:B------:R-:W-:Y:S02]  /*1000*/  ULDC.64 UR4, c[0x0][0x5a0] ;  /* 0x0001680000047ab9 */ /* 0x000fe40000000a00 */
[----:B------:R-:W-:-:S04]  /*1010*/  ISETP.NE.U32.AND P0, PT, RZ, UR4, PT ;  /* 0x00000004ff007c0c */ /* 0x000fc8000bf05070 */
[----:B------:R-:W-:-:S13]  /*1020*/  ISETP.NE.AND.EX P0, PT, RZ, UR5, PT, P0 ;  /* 0x00000005ff007c0c */ /* 0x000fda000bf05300 */
[----:B------:R-:W-:Y:S05]  /*1030*/  @!P0 BRA `(.L_x_14) ;  /* 0x00000000001c8947 */ /* 0x000fea0003800000 */
[----:B0-----:R-:W0:Y:S02]  /*1040*/  LDC.64 R10, c[0x0][0x5a0] ;  /* 0x00016800ff0a7b82 */ /* 0x001e240000000a00 */
[----:B0-----:R-:W3:Y:S02]  /*1050*/  LDG.E.64 R10, desc[UR20][R10.64] ;  /* 0x000000140a0a7981 */ /* 0x001ee4000c1e1b00 */
[----:B---3--:R-:W-:-:S04]  /*1060*/  ISETP.NE.U32.AND P0, PT, R10, RZ, PT ;  /* 0x000000ff0a00720c */ /* 0x008fc80003f05070 */
[----:B------:R-:W-:-:S13]  /*1070*/  ISETP.NE.AND.EX P0, PT, R11, RZ, PT, P0 ;  /* 0x000000ff0b00720c */ /* 0x000fda0003f05300 */
[----:B------:R-:W-:Y:S05]  /*1080*/  @!P0 BRA `(.L_x_14) ;  /* 0x0000000000088947 */ /* 0x000fea0003800000 */
[----:B-1----:R0:W5:Y:S01]  /*1090*/  LD.E R89, desc[UR20][R10.64] ;  /* 0x000000140a597980 */ /* 0x002162000c101900 */
[----:B------:R-:W-:Y:S05]  /*10a0*/  BRA `(.L_x_15) ;  /* 0x0000000000207947 */ /* 0x000fea0003800000 */
.L_x_14:
[----:B------:R-:W-:Y:S02]  /*10b0*/  ULDC.64 UR4, c[0x0][0x590] ;  /* 0x0001640000047ab9 */ /* 0x000fe40000000a00 */
[----:B------:R-:W-:-:S04]  /*10c0*/  ISETP.NE.U32.AND P0, PT, RZ, UR4, PT ;  /* 0x00000004ff007c0c */ /* 0x000fc8000bf05070 */
[----:B------:R-:W-:-:S13]  /*10d0*/  ISETP.NE.AND.EX P0, PT, RZ, UR5, PT, P0 ;  /* 0x00000005ff007c0c */ /* 0x000fda000bf05300 */
[----:B------:R-:W-:Y:S05]  /*10e0*/  @!P0 BRA `(.L_x_16) ;  /* 0x00000000000c8947 */ /* 0x000fea0003800000 */
[----:B0-----:R-:W1:Y:S02]  /*10f0*/  LDC.64 R10, c[0x0][0x590] ;  /* 0x00016400ff0a7b82 */ /* 0x001e640000000a00 */
[----:B-1----:R1:W5:Y:S01]  /*1100*/  LDG.E R89, desc[UR20][R10.64] ;  /* 0x000000140a597981 */ /* 0x002362000c1e1900 */
[----:B------:R-:W-:Y:S05]  /*1110*/  BRA `(.L_x_15) ;  /* 0x0000000000047947 */ /* 0x000fea0003800000 */
.L_x_16:
[----:B-1----:R-:W3:Y:S02]  /*1120*/  LDC R89, c[0x0][0x584] ;  /* 0x00016100ff597b82 */ /* 0x002ee40000000800 */
.L_x_15:
[----:B------:R-:W-:-:S13]  /*1130*/  LOP3.LUT P0, RZ, R14, 0xff, RZ, 0xc0, !PT ;  /* 0x000000ff0eff7812 */ /* 0x000fda000780c0ff */
[----:B------:R-:W-:Y:S05]  /*1140*/  @!P0 EXIT ;  /* 0x000000000000894d */ /* 0x000fea0003800000 */
[----:B01----:R-:W0:Y:S01]  /*1150*/  LDC.64 R10, c[0x0][0x5c8] ;  /* 0x00017200ff0a7b82 */ /* 0x003e220000000a00 */
[----:B------:R-:W-:Y:S01]  /*1160*/  ULDC UR4, c[0x0][0x28c] ;  /* 0x0000a30000047ab9 */ /* 0x000fe20000000800 */
[----:B------:R-:W-:Y:S01]  /*1170*/  LOP3.LUT R160, R5, 0x1, RZ, 0xfc, !PT ;  /* 0x0000000105a07812 */ /* 0x000fe200078efcff */
[----:B------:R-:W-:-:S04]  /*1180*/  UIADD3 UR4, UR4, 0x7f, URZ ;  /* 0x0000007f04047890 */ /* 0x000fc8000fffe03f */
[----:B------:R-:W-:-:S04]  /*1190*/  USHF.R.S32.HI UR5, URZ, 0x1f, UR4 ;  /* 0x0000001f3f057899 */ /* 0x000fc80008011404 */
[----:B------:R-:W-:-:S03]  /*11a0*/  ULEA.HI UR5, UR5, UR4, URZ, 0x7 ;  /* 0x0000000405057291 */ /* 0x000fc6000f8f383f */
[----:B------:R-:W-:Y:S01]  /*11b0*/  UMOV UR4, URZ ;  /* 0x0000003f00047c82 */ /* 0x000fe20008000000 */
[----:B------:R-:W-:-:S03]  /*11c0*/  USHF.R.S32.HI UR9, URZ, 0x7, UR5 ;  /* 0x000000073f097899 */ /* 0x000fc60008011405 */
[----:B------:R-:W-:Y:S01]  /*11d0*/  UMOV UR5, URZ ;  /* 0x0000003f00057c82 */ /* 0x000fe20008000000 */
[C-C-:B0-----:R-:W-:Y:S01]  /*11e0*/  SHF.L.U64.HI R90, R10.reuse, 0x7, R11.reuse ;  /* 0x000000070a5a7819 */ /* 0x141fe2000001020b */
[C---:B------:R-:W-:Y:S01]  /*11f0*/  IMAD.SHL.U32 R93, R10.reuse, 0x80, RZ ;  /* 0x000000800a5d7824 */ /* 0x040fe200078e00ff */
[C-C-:B------:R-:W-:Y:S01]  /*1200*/  SHF.L.U64.HI R92, R10.reuse, 0x3, R11.reuse ;  /* 0x000000030a5c7819 */ /* 0x140fe2000001020b */
[C---:B------:R-:W-:Y:S01]  /*1210*/  IMAD.SHL.U32 R95, R10.reuse, 0x8, RZ ;  /* 0x000000080a5f7824 */ /* 0x040fe200078e00ff */
[C---:B------:R-:W-:Y:S01]  /*1220*/  SHF.L.U64.HI R91, R10.reuse, 0x8, R11 ;  /* 0x000000080a5b7819 */ /* 0x040fe2000001020b */
[----:B------:R-:W-:-:S07]  /*1230*/  IMAD.SHL.U32 R97, R10, 0x100, RZ ;  /* 0x000001000a617824 */ /* 0x000fce00078e00ff */
.L_x_59:
[----:B---3--:R-:W-:Y:S01]  /*1240*/  LOP3.LUT R10, R4, 0x80, RZ, 0xc0, !PT ;  /* 0x00000080040a7812 */ /* 0x008fe200078ec0ff */
[----:B0-----:R-:W0:Y:S01]  /*1250*/  S2UR UR12, SR_CgaCtaId ;  /* 0x00000000000c79c3 */ /* 0x001e220000008800 */
[----:B------:R-:W-:Y:S01]  /*1260*/  UMOV UR11, 0x400 ;  /* 0x00000400000b7882 */ /* 0x000fe20000000000 */
[----:B------:R-:W-:Y:S01]  /*1270*/  UMOV UR6, URZ ;  /* 0x0000003f00067c82 */ /* 0x000fe20008000000 */
[----:B------:R-:W-:Y:S01]  /*1280*/  SHF.R.U32.HI R10, RZ, 0x7, R10 ;  /* 0x00000007ff0a7819 */ /* 0x000fe2000001160a */
[----:B------:R-:W-:Y:S01]  /*1290*/  UMOV UR7, URZ ;  /* 0x0000003f00077c82 */ /* 0x000fe20008000000 */
[----:B------:R-:W-:Y:S01]  /*12a0*/  IMAD.MOV.U32 R94, RZ, RZ, RZ ;  /* 0x000000ffff5e7224 */ /* 0x000fe200078e00ff */
[----:B------:R-:W-:Y:S01]  /*12b0*/  CS2R R98, SRZ ;  /* 0x0000000000627805 */ /* 0x000fe2000001ff00 */
[----:B------:R-:W-:Y:S01]  /*12c0*/  IMAD.MOV.U32 R96, RZ, RZ, RZ ;  /* 0x000000ffff607224 */ /* 0x000fe200078e00ff */
[----:B------:R-:W1:Y:S01]  /*12d0*/  LDC R11, c[0x0][0x28c] ;  /* 0x0000a300ff0b7b82 */ /* 0x000e620000000800 */
[----:B------:R-:W4:Y:S01]  /*12e0*/  SHFL.IDX PT, R10, R10, RZ, 0x1f ;  /* 0x00001fff0a0a7589 */ /* 0x000f2200000e0000 */
[----:B------:R-:W-:-:S02]  /*12f0*/  CS2R R100, SRZ ;  /* 0x0000000000647805 */ /* 0x000fc4000001ff00 */
[----:B------:R-:W-:Y:S02]  /*1300*/  CS2R R102, SRZ ;  /* 0x0000000000667805 */ /* 0x000fe4000001ff00 */
[----:B------:R-:W-:Y:S02]  /*1310*/  CS2R R104, SRZ ;  /* 0x0000000000687805 */ /* 0x000fe4000001ff00 */
[----:B------:R-:W-:Y:S02]  /*1320*/  CS2R R106, SRZ ;  /* 0x00000000006a7805 */ /* 0x000fe4000001ff00 */
[----:B------:R-:W-:Y:S02]  /*1330*/  CS2R R108, SRZ ;  /* 0x00000000006c7805 */ /* 0x000fe4000001ff00 */
[----:B------:R-:W-:Y:S02]  /*1340*/  CS2R R112, SRZ ;  /* 0x0000000000707805 */ /* 0x000fe4000001ff00 */
[----:B------:R-:W-:-:S02]  /*1350*/  CS2R R110, SRZ ;  /* 0x00000000006e7805 */ /* 0x000fc4000001ff00 */
[----:B------:R-:W-:Y:S02]  /*1360*/  CS2R R116, SRZ ;  /* 0x0000000000747805 */ /* 0x000fe4000001ff00 */
[----:B------:R-:W-:Y:S02]  /*1370*/  CS2R R114, SRZ ;  /* 0x0000000000727805 */ /* 0x000fe4000001ff00 */
[----:B------:R-:W-:Y:S02]  /*1380*/  CS2R R118, SRZ ;  /* 0x0000000000767805 */ /* 0x000fe4000001ff00 */
[----:B------:R-:W-:Y:S02]  /*1390*/  CS2R R120, SRZ ;  /* 0x0000000000787805 */ /* 0x000fe4000001ff00 */
[----:B------:R-:W-:Y:S02]  /*13a0*/  CS2R R122, SRZ ;  /* 0x00000000007a7805 */ /* 0x000fe4000001ff00 */
[----:B------:R-:W-:-:S02]  /*13b0*/  CS2R R124, SRZ ;  /* 0x00000000007c7805 */ /* 0x000fc4000001ff00 */
[----:B------:R-:W-:Y:S01]  /*13c0*/  CS2R R126, SRZ ;  /* 0x00000000007e7805 */ /* 0x000fe2000001ff00 */
[----:B0-----:R-:W-:Y:S01]  /*13d0*/  ULEA UR11, UR12, UR11, 0x18 ;  /* 0x0000000b0c0b7291 */ /* 0x001fe2000f8ec03f */
[----:B------:R-:W-:Y:S02]  /*13e0*/  CS2R R128, SRZ ;  /* 0x0000000000807805 */ /* 0x000fe4000001ff00 */
[----:B------:R-:W-:Y:S01]  /*13f0*/  CS2R R130, SRZ ;  /* 0x0000000000827805 */ /* 0x000fe2000001ff00 */
[----:B------:R-:W-:Y:S01]  /*1400*/  UMOV UR12, UR5 ;  /* 0x00000005000c7c82 */ /* 0x000fe20008000000 */
[----:B------:R-:W-:Y:S01]  /*1410*/  IMAD.MOV.U32 R133, RZ, RZ, RZ ;  /* 0x000000ffff857224 */ /* 0x000fe200078e00ff */
[----:B------:R-:W-:Y:S02]  /*1420*/  CS2R R134, SRZ ;  /* 0x0000000000867805 */ /* 0x000fe4000001ff00 */
[----:B------:R-:W-:Y:S02]  /*1430*/  CS2R R136, SRZ ;  /* 0x0000000000887805 */ /* 0x000fe4000001ff00 */
[----:B------:R-:W-:-:S02]  /*1440*/  CS2R R138, SRZ ;  /* 0x00000000008a7805 */ /* 0x000fc4000001ff00 */
[----:B-1----:R-:W-:Y:S02]  /*1450*/  ISETP.GE.AND P0, PT, R11, 0x1, PT ;  /* 0x000000010b00780c */ /* 0x002fe40003f06270 */
[----:B------:R-:W-:Y:S02]  /*1460*/  CS2R R140, SRZ ;  /* 0x00000000008c7805 */ /* 0x000fe4000001ff00 */
[----:B----4-:R-:W-:Y:S02]  /*1470*/  R2UR UR8, R10 ;  /* 0x000000000a0872ca */ /* 0x010fe400000e0000 */
        /* <DEDUP_REMOVED lines=8> */
[----:B------:R-:W-:Y:S01]  /*1500*/  CS2R R158, SRZ ;  /* 0x00000000009e7805 */ /* 0x000fe2000001ff00 */
[----:B------:R-:W-:Y:S01]  /*1510*/  IMAD.MOV.U32 R161, RZ, RZ, RZ ;  /* 0x000000ffffa17224 */ /* 0x000fe200078e00ff */
[----:B------:R-:W-:Y:S01]  /*1520*/  CS2R R72, SRZ ;  /* 0x0000000000487805 */ /* 0x000fe2000001ff00 */
[----:B------:R-:W-:Y:S01]  /*1530*/  IMAD.U32 R15, RZ, RZ, UR4 ;  /* 0x00000004ff0f7e24 */ /* 0x000fe2000f8e00ff */
[----:B------:R-:W-:Y:S01]  /*1540*/  ULEA.HI UR10, UR8, UR8, URZ, 0x1 ;  /* 0x00000008080a7291 */ /* 0x000fe2000f8f083f */
[----:B------:R-:W-:-:S02]  /*1550*/  CS2R R74, SRZ ;  /* 0x00000000004a7805 */ /* 0x000fc4000001ff00 */
[----:B------:R-:W-:Y:S02]  /*1560*/  CS2R R76, SRZ ;  /* 0x00000000004c7805 */ /* 0x000fe4000001ff00 */
[----:B------:R-:W-:Y:S01]  /*1570*/  CS2R R78, SRZ ;  /* 0x00000000004e7805 */ /* 0x000fe2000001ff00 */
[----:B------:R-:W-:Y:S01]  /*1580*/  ULOP3.LUT UR10, UR10, 0x7fffe, URZ, 0xc0, !UPT ;  /* 0x0007fffe0a0a7892 */ /* 0x000fe2000f8ec03f */
[----:B------:R-:W-:Y:S02]  /*1590*/  CS2R R80, SRZ ;  /* 0x0000000000507805 */ /* 0x000fe4000001ff00 */
[----:B------:R-:W-:Y:S02]  /*15a0*/  CS2R R82, SRZ ;  /* 0x0000000000527805 */ /* 0x000fe4000001ff00 */
[----:B------:R-:W-:Y:S01]  /*15b0*/  CS2R R84, SRZ ;  /* 0x0000000000547805 */ /* 0x000fe2000001ff00 */
[----:B------:R-:W-:Y:S01]  /*15c0*/  UIADD3 UR10, UR8, -UR10, URZ ;  /* 0x8000000a080a7290 */ /* 0x000fe2000fffe03f */
[----:B------:R-:W-:-:S02]  /*15d0*/  CS2R R86, SRZ ;  /* 0x0000000000567805 */ /* 0x000fc4000001ff00 */
[----:B------:R-:W-:Y:S01]  /*15e0*/  CS2R R56, SRZ ;  /* 0x0000000000387805 */ /* 0x000fe2000001ff00 */
[----:B------:R-:W-:Y:S01]  /*15f0*/  UMOV UR8, URZ ;  /* 0x0000003f00087c82 */ /* 0x000fe20008000000 */
[----:B------:R-:W-:Y:S01]  /*1600*/  ULEA UR10, UR10, UR11, 0xd ;  /* 0x0000000b0a0a7291 */ /* 0x000fe2000f8e683f */
[----:B------:R-:W-:Y:S02]  /*1610*/  CS2R R58, SRZ ;  /* 0x00000000003a7805 */ /* 0x000fe4000001ff00 */
[----:B------:R-:W-:Y:S02]  /*1620*/  CS2R R60, SRZ ;  /* 0x00000000003c7805 */ /* 0x000fe4000001ff00 */
[----:B------:R-:W-:Y:S01]  /*1630*/  CS2R R62, SRZ ;  /* 0x00000000003e7805 */ /* 0x000fe2000001ff00 */
[----:B------:R-:W-:Y:S01]  /*1640*/  UIADD3 UR10, UR10, 0x100, URZ ;  /* 0x000001000a0a7890 */ /* 0x000fe2000fffe03f */
[----:B------:R-:W-:Y:S02]  /*1650*/  CS2R R64, SRZ ;  /* 0x0000000000407805 */ /* 0x000fe4000001ff00 */
[----:B------:R-:W-:-:S02]  /*1660*/  CS2R R66, SRZ ;  /* 0x0000000000427805 */ /* 0x000fc4000001ff00 */
[----:B------:R-:W-:Y:S01]  /*1670*/  CS2R R68, SRZ ;  /* 0x0000000000447805 */ /* 0x000fe2000001ff00 */
[----:B------:R-:W-:Y:S01]  /*1680*/  USHF.R.U32.HI UR10, URZ, 0x4, UR10 ;  /* 0x000000043f0a7899 */ /* 0x000fe2000801160a */
[----:B------:R-:W-:Y:S02]  /*1690*/  CS2R R70, SRZ ;  /* 0x0000000000467805 */ /* 0x000fe4000001ff00 */
[----:B------:R-:W-:Y:S02]  /*16a0*/  CS2R R40, SRZ ;  /* 0x0000000000287805 */ /* 0x000fe4000001ff00 */
[----:B------:R-:W-:Y:S01]  /*16b0*/  CS2R R42, SRZ ;  /* 0x00000000002a7805 */ /* 0x000fe2000001ff00 */
[----:B------:R-:W-:Y:S01]  /*16c0*/  ULOP3.LUT UR10, UR10, 0x3fff, URZ, 0xc0, !UPT ;  /* 0x00003fff0a0a7892 */ /* 0x000fe2000f8ec03f */
        /* <DEDUP_REMOVED lines=14> */
[----:B-----5:R-:W-:Y:S06]  /*17b0*/  @!P0 BRA `(.L_x_17) ;  /* 0x0000000c00288947 */ /* 0x020fec0003800000 */
[----:B------:R-:W-:-:S13]  /*17c0*/  ISETP.NE.AND P1, PT, R160, 0x3, PT ;  /* 0x00000003a000780c */ /* 0x000fda0003f25270 */
[----:B------:R-:W-:Y:S05]  /*17d0*/  @!P1 BRA `(.L_x_18) ;  /* 0x0000000000049947 */ /* 0x000fea0003800000 */
[----:B------:R-:W-:Y:S01]  /*17e0*/  BPT.TRAP 0x1 ;  /* 0x000000040000795c */ /* 0x000fe20000300000 */
.L_x_18:
[----:B------:R-:W-:Y:S01]  /*17f0*/  ULEA UR6, UR5, UR11, 0x3 ;  /* 0x0000000b05067291 */ /* 0x000fe2000f8e183f */
[----:B------:R-:W-:-:S05]  /*1800*/  IMAD.U32 R10, RZ, RZ, UR4 ;  /* 0x00000004ff0a7e24 */ /* 0x000fca000f8e00ff */
[----:B------:R-:W-:-:S04]  /*1810*/  SHF.L.U32 R10, R10, 0x1f, RZ ;  /* 0x0000001f0a0a7819 */ /* 0x000fc800000006ff */
[----:B------:R0:W1:Y:S01]  /*1820*/  SYNCS.PHASECHK.TRANS64.TRYWAIT P0, [UR6], R10 ;  /* 0x0000000aff0075a7 */ /* 0x0000620008000146 */
[----:B------:R-:W-:Y:S05]  /*1830*/  @!P1 BRA `(.L_x_19) ;  /* 0x0000000000049947 */ /* 0x000fea0003800000 */
[----:B------:R-:W-:Y:S01]  /*1840*/  BPT.TRAP 0x1 ;  /* 0x000000040000795c */ /* 0x000fe20000300000 */
.L_x_19:
[----:B-1----:R-:W-:Y:S05]  /*1850*/  @P0 BRA `(.L_x_20) ;  /* 0x0000000000080947 */ /* 0x002fea0003800000 */
[----:B------:R-:W1:Y:S02]  /*1860*/  SYNCS.PHASECHK.TRANS64.TRYWAIT P0, [UR6], R10 ;  /* 0x0000000aff0075a7 */ /* 0x000e640008000146 */
[----:B-1----:R-:W-:Y:S05]  /*1870*/  @!P0 BRA `(.L_x_21) ;  /* 0x000000a800008947 */ /* 0x002fea0003800000 */
.L_x_20:
[----:B------:R-:W-:Y:S01]  /*1880*/  UIADD3 UR6, UR11, 0x30100, URZ ;  /* 0x000301000b067890 */ /* 0x000fe2000fffe03f */
[----:B------:R-:W-:Y:S01]  /*1890*/  WARPGROUP.ARRIVE ;  /* 0x00000000000079c5 */ /* 0x000fe20000000000 */
[----:B------:R-:W-:Y:S01]  /*18a0*/  ULOP3.LUT UR8, UR10, 0x10000, URZ, 0xfc, !UPT ;  /* 0x000100000a087892 */ /* 0x000fe2000f8efc3f */
[----:B------:R-:W-:Y:S01]  /*18b0*/  IMAD.MOV.U32 R94, RZ, RZ, RZ ;  /* 0x000000ffff5e7224 */ /* 0x000fe200078e00ff */
[----:B------:R-:W-:Y:S01]  /*18c0*/  USHF.R.U32.HI UR6, URZ, 0x4, UR6 ;  /* 0x000000043f067899 */ /* 0x000fe20008011606 */
[----:B------:R-:W-:Y:S01]  /*18d0*/  CS2R R98, SRZ ;  /* 0x0000000000627805 */ /* 0x000fe2000001ff00 */
[----:B------:R-:W-:Y:S01]  /*18e0*/  ULEA UR8, UR5, UR8, 0xc ;  /* 0x0000000805087291 */ /* 0x000fe2000f8e603f */
[----:B------:R-:W-:Y:S01]  /*18f0*/  IMAD.MOV.U32 R96, RZ, RZ, RZ ;  /* 0x000000ffff607224 */ /* 0x000fe200078e00ff */
[----:B------:R-:W-:Y:S01]  /*1900*/  ULOP3.LUT UR6, UR6, 0x3fff, URZ, 0xc0, !UPT ;  /* 0x00003fff06067892 */ /* 0x000fe2000f8ec03f */
[----:B------:R-:W-:Y:S01]  /*1910*/  CS2R R100, SRZ ;  /* 0x0000000000647805 */ /* 0x000fe2000001ff00 */
[----:B------:R-:W-:Y:S01]  /*1920*/  UMOV UR17, 0x40000040 ;  /* 0x4000004000117882 */ /* 0x000fe20000000000 */
[----:B------:R-:W-:Y:S01]  /*1930*/  UMOV UR19, 0x40000040 ;  /* 0x4000004000137882 */ /* 0x000fe20000000000 */
[----:B------:R-:W-:Y:S01]  /*1940*/  ULOP3.LUT UR6, UR6, 0x10000, URZ, 0xfc, !UPT ;  /* 0x0001000006067892 */ /* 0x000fe2000f8efc3f */
[----:B------:R-:W-:Y:S01]  /*1950*/  CS2R R102, SRZ ;  /* 0x0000000000667805 */ /* 0x000fe2000001ff00 */
[----:B------:R-:W-:Y:S01]  /*1960*/  UMOV UR16, UR8 ;  /* 0x0000000800107c82 */ /* 0x000fe20008000000 */
[----:B------:R-:W-:Y:S01]  /*1970*/  UIADD3 UR7, UR8, 0x800, URZ ;  /* 0x0000080008077890 */ /* 0x000fe2000fffe03f */
[----:B------:R-:W-:Y:S01]  /*1980*/  CS2R R104, SRZ ;  /* 0x0000000000687805 */ /* 0x000fe2000001ff00 */
[----:B------:R-:W-:Y:S01]  /*1990*/  ULEA UR12, UR5, UR6, 0x8 ;  /* 0x00000006050c7291 */ /* 0x000fe2000f8e403f */
[----:B------:R-:W-:Y:S01]  /*19a0*/  CS2R R106, SRZ ;  /* 0x00000000006a7805 */ /* 0x000fe2000001ff00 */
[----:B------:R-:W-:Y:S01]  /*19b0*/  UIADD3 UR6, UR8, 0x400, URZ ;  /* 0x0000040008067890 */ /* 0x000fe2000fffe03f */
[----:B------:R-:W-:Y:S01]  /*19c0*/  CS2R R108, SRZ ;  /* 0x00000000006c7805 */ /* 0x000fe2000001ff00 */
[----:B------:R-:W-:Y:S01]  /*19d0*/  UIADD3 UR14, UR12, 0x6, URZ ;  /* 0x000000060c0e7890 */ /* 0x000fe2000fffe03f */
[----:B------:R-:W-:Y:S01]  /*19e0*/  CS2R R112, SRZ ;  /* 0x0000000000707805 */ /* 0x000fe2000001ff00 */
[----:B------:R-:W-:Y:S01]  /*19f0*/  UMOV UR13, 0x40000040 ;  /* 0x40000040000d7882 */ /* 0x000fe20000000000 */
[----:B------:R-:W-:Y:S01]  /*1a00*/  UMOV UR18, UR12 ;  /* 0x0000000c00127c82 */ /* 0x000fe20008000000 */
[----:B------:R-:W-:Y:S01]  /*1a10*/  UMOV UR15, 0x40000040 ;  /* 0x40000040000f7882 */ /* 0x000fe20000000000 */
[----:B------:R-:W-:Y:S01]  /*1a20*/  QGMMA.64x32x32.F32.E4M3.E4M3 R72, gdesc[UR16], RZ, !UPT ;  /* 0x00600000104879f3 */ /* 0x000fe2000c7008ff */
[----:B------:R-:W-:Y:S01]  /*1a30*/  UMOV UR16, UR6 ;  /* 0x0000000600107c82 */ /* 0x000fe20008000000 */
[----:B------:R-:W-:Y:S01]  /*1a40*/  UMOV UR17, 0x40000040 ;  /* 0x4000004000117882 */ /* 0x000fe20000000000 */
[----:B------:R-:W-:Y:S01]  /*1a50*/  UIADD3 UR6, UR8, 0xc00, URZ ;  /* 0x00000c0008067890 */ /* 0x000fe2000fffe03f */
[----:B------:R-:W-:Y:S01]  /*1a60*/  QGMMA.64x32x32.F32.E4M3.E4M3 R56, gdesc[UR16], RZ, !UPT ;  /* 0x00600000103879f3 */ /* 0x000fe2000c7008ff */
[----:B------:R-:W-:Y:S01]  /*1a70*/  UMOV UR16, UR7 ;  /* 0x0000000700107c82 */ /* 0x000fe20008000000 */
[----:B------:R-:W-:Y:S01]  /*1a80*/  UMOV UR17, 0x40000040 ;  /* 0x4000004000117882 */ /* 0x000fe20000000000 */
[----:B------:R-:W-:Y:S01]  /*1a90*/  UIADD3 UR7, UR8, 0x802, URZ ;  /* 0x0000080208077890 */ /* 0x000fe2000fffe03f */
[----:B------:R-:W-:Y:S01]  /*1aa0*/  QGMMA.64x32x32.F32.E4M3.E4M3 R40, gdesc[UR16], RZ, !UPT ;  /* 0x00600000102879f3 */ /* 0x000fe2000c7008ff */
[----:B------:R-:W-:Y:S01]  /*1ab0*/  UMOV UR17, 0x40000040 ;  /* 0x4000004000117882 */ /* 0x000fe20000000000 */
[----:B------:R-:W-:Y:S01]  /*1ac0*/  UMOV UR16, UR6 ;  /* 0x0000000600107c82 */ /* 0x000fe20008000000 */
[----:B------:R-:W-:Y:S01]  /*1ad0*/  UIADD3 UR6, UR8, 0x402, URZ ;  /* 0x0000040208067890 */ /* 0x000fe2000fffe03f */
[----:B------:R-:W-:Y:S01]  /*1ae0*/  QGMMA.64x32x32.F32.E4M3.E4M3 R24, gdesc[UR16], RZ, !UPT ;  /* 0x00600000101879f3 */ /* 0x000fe2000c7008ff */
[----:B------:R-:W-:Y:S01]  /*1af0*/  UIADD3 UR16, UR8, 0x2, URZ ;  /* 0x0000000208107890 */ /* 0x000fe2000fffe03f */
[----:B------:R-:W-:Y:S01]  /*1b00*/  CS2R R110, SRZ ;  /* 0x00000000006e7805 */ /* 0x000fe2000001ff00 */
[----:B------:R-:W-:Y:S01]  /*1b10*/  UIADD3 UR18, UR12, 0x2, URZ ;  /* 0x000000020c127890 */ /* 0x000fe2000fffe03f */
[----:B------:R-:W-:Y:S01]  /*1b20*/  CS2R R116, SRZ ;  /* 0x0000000000747805 */ /* 0x000fe2000001ff00 */
[----:B------:R-:W-:Y:S01]  /*1b30*/  UMOV UR17, 0x40000040 ;  /* 0x4000004000117882 */ /* 0x000fe20000000000 */
[----:B------:R-:W-:Y:S01]  /*1b40*/  UMOV UR19, 0x40000040 ;  /* 0x4000004000137882 */ /* 0x000fe20000000000 */
        /* <DEDUP_REMOVED lines=8> */
[----:B------:R-:W-:Y:S01]  /*1bd0*/  IMAD.MOV.U32 R133, RZ, RZ, RZ ;  /* 0x000000ffff857224 */ /* 0x000fe200078e00ff */
        /* <DEDUP_REMOVED lines=12> */
[----:B------:R-:W-:Y:S01]  /*1ca0*/  CS2R R158, SRZ ;  /* 0x00000000009e7805 */ /* 0x000fe2000001ff00 */
[----:B------:R-:W-:Y:S01]  /*1cb0*/  IMAD.MOV.U32 R161, RZ, RZ, RZ ;  /* 0x000000ffffa17224 */ /* 0x000fe200078e00ff */
[----:B------:R-:W-:Y:S01]  /*1cc0*/  QGMMA.64x32x32.F32.E4M3.E4M3 R72, gdesc[UR16], R72 ;  /* 0x00600000104879f3 */ /* 0x000fe20008700848 */
[----:B------:R-:W-:Y:S01]  /*1cd0*/  UMOV UR16, UR6 ;  /* 0x0000000600107c82 */ /* 0x000fe20008000000 */
[----:B------:R-:W-:Y:S01]  /*1ce0*/  UMOV UR17, 0x40000040 ;  /* 0x4000004000117882 */ /* 0x000fe20000000000 */
[----:B------:R-:W-:Y:S01]  /*1cf0*/  UIADD3 UR6, UR8, 0xc02, URZ ;  /* 0x00000c0208067890 */ /* 0x000fe2000fffe03f */
[----:B------:R-:W-:Y:S01]  /*1d00*/  QGMMA.64x32x32.F32.E4M3.E4M3 R56, gdesc[UR16], R56 ;  /* 0x00600000103879f3 */ /* 0x000fe20008700838 */
[----:B------:R-:W-:Y:S01]  /*1d10*/  UMOV UR16, UR7 ;  /* 0x0000000700107c82 */ /* 0x000fe20008000000 */
[----:B------:R-:W-:Y:S01]  /*1d20*/  UMOV UR17, 0x40000040 ;  /* 0x4000004000117882 */ /* 0x000fe20000000000 */
[----:B------:R-:W-:Y:S01]  /*1d30*/  UIADD3 UR7, UR8, 0x804, URZ ;  /* 0x0000080408077890 */ /* 0x000fe2000fffe03f */
[----:B------:R-:W-:Y:S01]  /*1d40*/  QGMMA.64x32x32.F32.E4M3.E4M3 R40, gdesc[UR16], R40 ;  /* 0x00600000102879f3 */ /* 0x000fe20008700828 */
[----:B------:R-:W-:Y:S01]  /*1d50*/  UMOV UR17, 0x40000040 ;  /* 0x4000004000117882 */ /* 0x000fe20000000000 */
[----:B------:R-:W-:Y:S01]  /*1d60*/  UMOV UR16, UR6 ;  /* 0x0000000600107c82 */ /* 0x000fe20008000000 */
[----:B------:R-:W-:Y:S01]  /*1d70*/  UIADD3 UR6, UR8, 0x404, URZ ;  /* 0x0000040408067890 */ /* 0x000fe2000fffe03f */
[----:B------:R-:W-:Y:S01]  /*1d80*/  QGMMA.64x32x32.F32.E4M3.E4M3 R24, gdesc[UR16], R24 ;  /* 0x00600000101879f3 */ /* 0x000fe20008700818 */
[----:B------:R-:W-:-:S02]  /*1d90*/  UIADD3 UR16, UR8, 0x4, URZ ;  /* 0x0000000408107890 */ /* 0x000fc4000fffe03f */
[----:B------:R-:W-:Y:S01]  /*1da0*/  UIADD3 UR18, UR12, 0x4, URZ ;  /* 0x000000040c127890 */ /* 0x000fe2000fffe03f */
[----:B------:R-:W-:Y:S01]  /*1db0*/  UMOV UR17, 0x40000040 ;  /* 0x4000004000117882 */ /* 0x000fe20000000000 */
[----:B------:R-:W-:-:S07]  /*1dc0*/  UMOV UR19, 0x40000040 ;  /* 0x4000004000137882 */ /* 0x000fce0000000000 */
        /* <DEDUP_REMOVED lines=11> */
[----:B------:R-:W-:Y:S01]  /*1e80*/  UMOV UR6, 0x4 ;  /* 0x0000000400067882 */ /* 0x000fe20000000000 */
[----:B------:R-:W-:Y:S01]  /*1e90*/  QGMMA.64x32x32.F32.E4M3.E4M3 R24, gdesc[UR16], R24 ;  /* 0x00600000101879f3 */ /* 0x000fe20008700818 */
[----:B------:R-:W-:Y:S01]  /*1ea0*/  UIADD3 UR16, UR8, 0x406, URZ ;  /* 0x0000040608107890 */ /* 0x000fe2000fffe03f */
[----:B------:R-:W-:Y:S01]  /*1eb0*/  UMOV UR12, UR7 ;  /* 0x00000007000c7c82 */ /* 0x000fe20008000000 */
[----:B------:R-:W-:-:S02]  /*1ec0*/  UIADD3 UR7, UR8, 0x806, URZ ;  /* 0x0000080608077890 */ /* 0x000fc4000fffe03f */
[----:B------:R-:W-:Y:S01]  /*1ed0*/  UIADD3 UR8, UR8, 0xc06, URZ ;  /* 0x00000c0608087890 */ /* 0x000fe2000fffe03f */
[----:B------:R-:W-:Y:S02]  /*1ee0*/  QGMMA.64x32x32.F32.E4M3.E4M3 R72, gdesc[UR12], R72 ;  /* 0x006000000c4879f3 */ /* 0x000fe40008700848 */
[----:B------:R-:W-:Y:S01]  /*1ef0*/  UMOV UR12, UR16 ;  /* 0x00000010000c7c82 */ /* 0x000fe20008000000 */
[----:B------:R-:W-:Y:S02]  /*1f00*/  UMOV UR13, 0x40000040 ;  /* 0x40000040000d7882 */ /* 0x000fe40000000000 */
[----:B------:R-:W-:Y:S01]  /*1f10*/  QGMMA.64x32x32.F32.E4M3.E4M3 R56, gdesc[UR12], R56 ;  /* 0x006000000c3879f3 */ /* 0x000fe20008700838 */
[----:B------:R-:W-:Y:S01]  /*1f20*/  UMOV UR12, UR7 ;  /* 0x00000007000c7c82 */ /* 0x000fe20008000000 */
[----:B------:R-:W-:Y:S01]  /*1f30*/  ULDC UR7, c[0x0][0x50c] ;  /* 0x0001430000077ab9 */ /* 0x000fe20000000800 */
[----:B------:R-:W-:Y:S01]  /*1f40*/  UMOV UR13, 0x40000040 ;  /* 0x40000040000d7882 */ /* 0x000fe20000000000 */
[----:B------:R-:W-:Y:S01]  /*1f50*/  UISETP.NE.AND UP0, UPT, UR7, 0x4, UPT ;  /* 0x000000040700788c */ /* 0x000fe2000bf05270 */
[----:B------:R-:W-:Y:S01]  /*1f60*/  QGMMA.64x32x32.F32.E4M3.E4M3 R40, gdesc[UR12], R40 ;  /* 0x006000000c2879f3 */ /* 0x000fe20008700828 */
[----:B------:R-:W-:Y:S01]  /*1f70*/  UMOV UR12, UR8 ;  /* 0x00000008000c7c82 */ /* 0x000fe20008000000 */
[----:B------:R-:W-:Y:S01]  /*1f80*/  UMOV UR13, 0x40000040 ;  /* 0x40000040000d7882 */ /* 0x000fe20000000000 */
[----:B------:R-:W-:Y:S01]  /*1f90*/  USEL UR7, URZ, 0x1, UP0 ;  /* 0x000000013f077887 */ /* 0x000fe20008000000 */
[----:B------:R-:W-:Y:S05]  /*1fa0*/  QGMMA.64x32x32.F32.E4M3.E4M3 R24, gdesc[UR12], R24, gsb0 ;  /* 0x006000000c1879f3 */ /* 0x000fea0008000818 */
[----:B------:R-:W-:-:S13]  /*1fb0*/  ISETP.NE.AND P0, PT, RZ, UR7, PT ;  /* 0x00000007ff007c0c */ /* 0x000fda000bf05270 */
[----:B------:R-:W-:Y:S05]  /*1fc0*/  @!P0 BRA `(.L_x_22) ;  /* 0x0000000400088947 */ /* 0x000fea0003800000 */
[----:B------:R-:W-:Y:S02]  /*1fd0*/  WARPGROUP.DEPBAR.LE gsb0, 0x0 ;  /* 0x00008000000079c5 */ /* 0x000fe40000010000 */
[----:B------:R-:W-:-:S01]  /*1fe0*/  FADD R161, RZ, R72 ;  /* 0x00000048ffa17221 */ /* 0x000fc20000000000 */
[----:B------:R-:W-:Y:S01]  /*1ff0*/  FADD R156, RZ, R73 ;  /* 0x00000049ff9c7221 */ /* 0x000fe20000000000 */
        /* <DEDUP_REMOVED lines=62> */
[----:B------:R-:W-:-:S06]  /*23e0*/  UMOV UR6, URZ ;  /* 0x0000003f00067c82 */ /* 0x000fcc0008000000 */
.L_x_22:
[----:B------:R-:W-:-:S04]  /*23f0*/  UIADD3 UR12, UR5, 0x1, URZ ;  /* 0x00000001050c7890 */ /* 0x000fc8000fffe03f */
[----:B------:R-:W-:-:S04]  /*2400*/  UISETP.NE.AND UP0, UPT, UR12, 0x3, UPT ;  /* 0x000000030c00788c */ /* 0x000fc8000bf05270 */
[----:B------:R-:W-:Y:S02]  /*2410*/  USEL UR8, URZ, 0x1, UP0 ;  /* 0x000000013f087887 */ /* 0x000fe40008000000 */
[----:B------:R-:W-:Y:S02]  /*2420*/  USEL UR12, UR12, URZ, UP0 ;  /* 0x0000003f0c0c7287 */ /* 0x000fe40008000000 */
[----:B------:R-:W-:-:S06]  /*2430*/  ULOP3.LUT UR8, UR4, UR8, URZ, 0x3c, !UPT ;  /* 0x0000000804087292 */ /* 0x000fcc000f8e3c3f */
[----:B------:R-:W-:Y:S01]  /*2440*/  IMAD.U32 R15, RZ, RZ, UR8 ;  /* 0x00000008ff0f7e24 */ /* 0x000fe2000f8e00ff */
[----:B------:R-:W-:-:S06]  /*2450*/  UMOV UR8, 0x1 ;  /* 0x0000000100087882 */ /* 0x000fcc0000000000 */
.L_x_17:
[----:B------:R-:W-:-:S04]  /*2460*/  UISETP.LT.AND UP0, UPT, UR9, 0x1, UPT ;  /* 0x000000010900788c */ /* 0x000fc8000bf01270 */
[----:B------:R-:W-:-:S04]  /*2470*/  USEL UR13, UR9, 0x1, UP0 ;  /* 0x00000001090d7887 */ /* 0x000fc80008000000 */
[----:B------:R-:W-:-:S04]  /*2480*/  UIADD3 UR13, UR9, -UR13, URZ ;  /* 0x8000000d090d7290 */ /* 0x000fc8000fffe03f */
[----:B------:R-:W-:-:S06]  /*2490*/  UISETP.GE.AND UP0, UPT, UR13, 0x1, UPT ;  /* 0x000000010d00788c */ /* 0x000fcc000bf06270 */
[----:B------:R-:W-:-:S13]  /*24a0*/  PLOP3.LUT P0, PT, PT, PT, UP0, 0x80, 0x0 ;  /* 0x000000000000781c */ /* 0x000fda0003f0f008 */
[----:B------:R-:W-:Y:S05]  /*24b0*/  @!P0 BRA `(.L_x_23) ;  /* 0x0000000800f88947 */ /* 0x000fea0003800000 */
[----:B-1----:R-:W-:Y:S02]  /*24c0*/  IMAD.U32 R11, RZ, RZ, UR5 ;  /* 0x00000005ff0b7e24 */ /* 0x002fe4000f8e00ff */
[----:B0-----:R-:W-:Y:S01]  /*24d0*/  IMAD.U32 R10, RZ, RZ, UR13 ;  /* 0x0000000dff0a7e24 */ /* 0x001fe2000f8e00ff */
[----:B------:R-:W-:-:S06]  /*24e0*/  ULDC UR13, c[0x0][0x50c] ;  /* 0x00014300000d7ab9 */ /* 0x000fcc0000000800 */
.L_x_31:
[----:B------:R-:W-:-:S13]  /*24f0*/  ISETP.NE.AND P1, PT, R160, 0x3, PT ;  /* 0x00000003a000780c */ /* 0x000fda0003f25270 */
[----:B------:R-:W-:Y:S05]  /*2500*/  @!P1 BRA `(.L_x_24) ;  /* 0x0000000000049947 */ /* 0x000fea0003800000 */
[----:B------:R-:W-:Y:S01]  /*2510*/  BPT.TRAP 0x1 ;  /* 0x000000040000795c */ /* 0x000fe20000300000 */
.L_x_24:
[----:B------:R-:W0:Y:S01]  /*2520*/  S2UR UR14, SR_CgaCtaId ;  /* 0x00000000000e79c3 */ /* 0x000e220000008800 */
[----:B------:R-:W-:Y:S01]  /*2530*/  UMOV UR11, 0x400 ;  /* 0x00000400000b7882 */ /* 0x000fe20000000000 */
[----:B------:R-:W-:Y:S01]  /*2540*/  SHF.L.U32 R13, R15, 0x1f, RZ ;  /* 0x0000001f0f0d7819 */ /* 0x000fe200000006ff */
[----:B0-----:R-:W-:-:S04]  /*2550*/  ULEA UR11, UR14, UR11, 0x18 ;  /* 0x0000000b0e0b7291 */ /* 0x001fc8000f8ec03f */
[----:B------:R-:W-:-:S09]  /*2560*/  ULEA UR14, UR12, UR11, 0x3 ;  /* 0x0000000b0c0e7291 */ /* 0x000fd2000f8e183f */
[----:B------:R0:W1:Y:S01]  /*2570*/  SYNCS.PHASECHK.TRANS64.TRYWAIT P0, [UR14], R13 ;  /* 0x0000000dff0075a7 */ /* 0x000062000800014e */
[----:B------:R-:W-:Y:S05]  /*2580*/  @!P1 BRA `(.L_x_25) ;  /* 0x0000000000049947 */ /* 0x000fea0003800000 */
[----:B------:R-:W-:Y:S01]  /*2590*/  BPT.TRAP 0x1 ;  /* 0x000000040000795c */ /* 0x000fe20000300000 */
.L_x_25:
[----:B-1----:R-:W-:Y:S05]  /*25a0*/  @P0 BRA `(.L_x_26) ;  /* 0x0000000000080947 */ /* 0x002fea0003800000 */
[----:B------:R-:W1:Y:S02]  /*25b0*/  SYNCS.PHASECHK.TRANS64.TRYWAIT P0, [UR14], R13 ;  /* 0x0000000dff0075a7 */ /* 0x000e64000800014e */
[----:B-1----:R-:W-:Y:S05]  /*25c0*/  @!P0 BRA `(.L_x_27) ;  /* 0x0000009800c48947 */ /* 0x002fea0003800000 */
.L_x_26:
[----:B------:R-:W-:Y:S01]  /*25d0*/  UIADD3 UR14, UR11, 0x30100, URZ ;  /* 0x000301000b0e7890 */ /* 0x000fe2000fffe03f */
[----:B------:R-:W-:Y:S01]  /*25e0*/  WARPGROUP.ARRIVE ;  /* 0x00000000000079c5 */ /* 0x000fe20000000000 */
[----:B------:R-:W-:Y:S02]  /*25f0*/  UISETP.NE.AND UP0, UPT, UR7, URZ, UPT ;  /* 0x0000003f0700728c */ /* 0x000fe4000bf05270 */
[----:B------:R-:W-:Y:S02]  /*2600*/  USHF.R.U32.HI UR14, URZ, 0x4, UR14 ;  /* 0x000000043f0e7899 */ /* 0x000fe4000801160e */
[----:B------:R-:W-:Y:S02]  /*2610*/  USEL UR8, UR8, URZ, !UP0 ;  /* 0x0000003f08087287 */ /* 0x000fe4000c000000 */
[----:B------:R-:W-:Y:S02]  /*2620*/  ULOP3.LUT UR14, UR14, 0x3fff, URZ, 0xc0, !UPT ;  /* 0x00003fff0e0e7892 */ /* 0x000fe4000f8ec03f */
[----:B------:R-:W-:-:S02]  /*2630*/  ULOP3.LUT UR7, UR10, 0x10000, URZ, 0xfc, !UPT ;  /* 0x000100000a077892 */ /* 0x000fc4000f8efc3f */
[----:B------:R-:W-:Y:S02]  /*2640*/  ULOP3.LUT UR14, UR14, 0x10000, URZ, 0xfc, !UPT ;  /* 0x000100000e0e7892 */ /* 0x000fe4000f8efc3f */
[----:B------:R-:W-:Y:S02]  /*2650*/  UISETP.NE.U32.AND UP0, UPT, UR8, URZ, UPT ;  /* 0x0000003f0800728c */ /* 0x000fe4000bf05070 */
[----:B------:R-:W-:Y:S02]  /*2660*/  ULEA UR8, UR12, UR7, 0xc ;  /* 0x000000070c087291 */ /* 0x000fe4000f8e603f */
[----:B------:R-:W-:Y:S02]  /*2670*/  ULEA UR14, UR12, UR14, 0x8 ;  /* 0x0000000e0c0e7291 */ /* 0x000fe4000f8e403f */
[----:B------:R-:W-:Y:S02]  /*2680*/  UIADD3 UR7, UR8, 0x400, URZ ;  /* 0x0000040008077890 */ /* 0x000fe4000fffe03f */
[----:B------:R-:W-:-:S02]  /*2690*/  UIADD3 UR15, UR8, 0x800, URZ ;  /* 0x00000800080f7890 */ /* 0x000fc4000fffe03f */
[----:B------:R-:W-:Y:S01]  /*26a0*/  UMOV UR16, UR8 ;  /* 0x0000000800107c82 */ /* 0x000fe20008000000 */
[----:B------:R-:W-:Y:S01]  /*26b0*/  UMOV UR17, 0x40000040 ;  /* 0x4000004000117882 */ /* 0x000fe20000000000 */
[----:B------:R-:W-:Y:S01]  /*26c0*/  UMOV UR18, UR14 ;  /* 0x0000000e00127c82 */ /* 0x000fe20008000000 */
[----:B------:R-:W-:Y:S01]  /*26d0*/  UMOV UR19, 0x40000040 ;  /* 0x4000004000137882 */ /* 0x000fe20000000000 */
[----:B------:R-:W-:Y:S01]  /*26e0*/  UIADD3 UR22, UR8, 0xc00, URZ ;  /* 0x00000c0008167890 */ /* 0x000fe2000fffe03f */
[----:B------:R-:W-:Y:S01]  /*26f0*/  QGMMA.64x32x32.F32.E4M3.E4M3 R72, gdesc[UR16], R72, UP0 ;  /* 0x00600000104879f3 */ /* 0x000fe2000bf00848 */
        /* <DEDUP_REMOVED lines=12> */
[----:B------:R-:W-:-:S02]  /*27c0*/  UIADD3 UR16, UR8, 0x2, URZ ;  /* 0x0000000208107890 */ /* 0x000fc4000fffe03f */
[----:B------:R-:W-:Y:S01]  /*27d0*/  UIADD3 UR18, UR14, 0x2, URZ ;  /* 0x000000020e127890 */ /* 0x000fe2000fffe03f */
[----:B------:R-:W-:Y:S01]  /*27e0*/  UMOV UR17, 0x40000040 ;  /* 0x4000004000117882 */ /* 0x000fe20000000000 */
[----:B------:R-:W-:Y:S01]  /*27f0*/  UMOV UR19, 0x40000040 ;  /* 0x4000004000137882 */ /* 0x000fe20000000000 */
[----:B------:R-:W-:-:S04]  /*2800*/  UIADD3 UR6, UR6, 0x4, URZ ;  /* 0x0000000406067890 */ /* 0x000fc8000fffe03f */
[----:B------:R-:W-:Y:S02]  /*2810*/  UISETP.NE.AND UP0, UPT, UR6, UR13, UPT ;  /* 0x0000000d0600728c */ /* 0x000fe4000bf05270 */
        /* <DEDUP_REMOVED lines=23> */
[----:B------:R-:W-:Y:S02]  /*2990*/  UMOV UR17, 0x40000040 ;  /* 0x4000004000117882 */ /* 0x000fe40000000000 */
[----:B------:R-:W-:Y:S01]  /*29a0*/  QGMMA.64x32x32.F32.E4M3.E4M3 R40, gdesc[UR16], R40 ;  /* 0x00600000102879f3 */ /* 0x000fe20008700828 */
[----:B------:R-:W-:Y:S01]  /*29b0*/  UMOV UR16, UR22 ;  /* 0x0000001600107c82 */ /* 0x000fe20008000000 */
[----:B------:R-:W-:-:S02]  /*29c0*/  UMOV UR17, 0x40000040 ;  /* 0x4000004000117882 */ /* 0x000fc40000000000 */
[----:B------:R-:W-:Y:S01]  /*29d0*/  QGMMA.64x32x32.F32.E4M3.E4M3 R24, gdesc[UR16], R24 ;  /* 0x00600000101879f3 */ /* 0x000fe20008700818 */
[----:B------:R-:W-:Y:S02]  /*29e0*/  UIADD3 UR16, UR8, 0x6, URZ ;  /* 0x0000000608107890 */ /* 0x000fe4000fffe03f */
[----:B------:R-:W-:Y:S02]  /*29f0*/  UIADD3 UR18, UR14, 0x6, URZ ;  /* 0x000000060e127890 */ /* 0x000fe4000fffe03f */
[----:B------:R-:W-:Y:S01]  /*2a00*/  UIADD3 UR14, UR8, 0x806, URZ ;  /* 0x00000806080e7890 */ /* 0x000fe2000fffe03f */
[----:B------:R-:W-:Y:S01]  /*2a10*/  UMOV UR17, 0x40000040 ;  /* 0x4000004000117882 */ /* 0x000fe20000000000 */
[----:B------:R-:W-:Y:S01]  /*2a20*/  UMOV UR19, 0x40000040 ;  /* 0x4000004000137882 */ /* 0x000fe20000000000 */
[----:B------:R-:W-:-:S04]  /*2a30*/  UIADD3 UR8, UR8, 0xc06, URZ ;  /* 0x00000c0608087890 */ /* 0x000fc8000fffe03f */
[----:B------:R-:W-:Y:S01]  /*2a40*/  QGMMA.64x32x32.F32.E4M3.E4M3 R72, gdesc[UR16], R72 ;  /* 0x00600000104879f3 */ /* 0x000fe20008700848 */
[----:B------:R-:W-:Y:S01]  /*2a50*/  UMOV UR16, UR7 ;  /* 0x0000000700107c82 */ /* 0x000fe20008000000 */
[----:B------:R-:W-:Y:S01]  /*2a60*/  UMOV UR17, 0x40000040 ;  /* 0x4000004000117882 */ /* 0x000fe20000000000 */
[----:B------:R-:W-:Y:S01]  /*2a70*/  USEL UR7, URZ, 0x1, UP0 ;  /* 0x000000013f077887 */ /* 0x000fe20008000000 */
[----:B------:R-:W-:Y:S01]  /*2a80*/  QGMMA.64x32x32.F32.E4M3.E4M3 R56, gdesc[UR16], R56 ;  /* 0x00600000103879f3 */ /* 0x000fe20008700838 */
[----:B------:R-:W-:Y:S01]  /*2a90*/  UMOV UR16, UR14 ;  /* 0x0000000e00107c82 */ /* 0x000fe20008000000 */
[----:B------:R-:W-:Y:S02]  /*2aa0*/  UMOV UR17, 0x40000040 ;  /* 0x4000004000117882 */ /* 0x000fe40000000000 */
[----:B------:R-:W-:Y:S01]  /*2ab0*/  QGMMA.64x32x32.F32.E4M3.E4M3 R40, gdesc[UR16], R40 ;  /* 0x00600000102879f3 */ /* 0x000fe20008700828 */
[----:B------:R-:W-:Y:S01]  /*2ac0*/  UMOV UR16, UR8 ;  /* 0x0000000800107c82 */ /* 0x000fe20008000000 */
[----:B------:R-:W-:Y:S01]  /*2ad0*/  UMOV UR17, 0x40000040 ;  /* 0x4000004000117882 */ /* 0x000fe20000000000 */
[----:B------:R-:W-:Y:S01]  /*2ae0*/  ISETP.NE.AND P0, PT, RZ, UR7, PT ;  /* 0x00000007ff007c0c */ /* 0x000fe2000bf05270 */
[----:B------:R-:W-:Y:S03]  /*2af0*/  QGMMA.64x32x32.F32.E4M3.E4M3 R24, gdesc[UR16], R24, gsb0 ;  /* 0x00600000101879f3 */ /* 0x000fe60008000818 */
[----:B------:R-:W-:-:S09]  /*2b00*/  WARPGROUP.DEPBAR.LE gsb0, 0x1 ;  /* 0x00008000000079c5 */ /* 0x000fd20000010100 */
[----:B------:R-:W-:Y:S05]  /*2b10*/  @!P0 BRA `(.L_x_28) ;  /* 0x0000000400088947 */ /* 0x000fea0003800000 */
[----:B------:R-:W-:Y:S02]  /*2b20*/  WARPGROUP.DEPBAR.LE gsb0, 0x0 ;  /* 0x00008000000079c5 */ /* 0x000fe40000010000 */
[----:B------:R-:W-:-:S01]  /*2b30*/  FADD R161, R72, R161 ;  /* 0x000000a148a17221 */ /* 0x000fc20000000000 */
[----:B------:R-:W-:Y:S01]  /*2b40*/  FADD R156, R73, R156 ;  /* 0x0000009c499c7221 */ /* 0x000fe20000000000 */
        /* <DEDUP_REMOVED lines=62> */
[----:B------:R-:W-:-:S06]  /*2f30*/  UMOV UR6, URZ ;  /* 0x0000003f00067c82 */ /* 0x000fcc0008000000 */
.L_x_28:
[----:B------:R-:W-:Y:S05]  /*2f40*/  @!P1 BRA `(.L_x_29) ;  /* 0x0000000000049947 */ /* 0x000fea0003800000 */
[----:B------:R-:W-:Y:S01]  /*2f50*/  BPT.TRAP 0x1 ;  /* 0x000000040000795c */ /* 0x000fe20000300000 */
.L_x_29:
[----:B------:R-:W-:-:S13]  /*2f60*/  ISETP.NE.AND P0, PT, R6, RZ, PT ;  /* 0x000000ff0600720c */ /* 0x000fda0003f05270 */
[----:B01----:R-:W-:-:S05]  /*2f70*/  @P0 LEA R13, R11, UR11, 0x3 ;  /* 0x0000000b0b0d0c11 */ /* 0x003fca000f8e18ff */
[----:B------:R-:W-:-:S05]  /*2f80*/  @P0 VIADD R14, R13, 0x18 ;  /* 0x000000180d0e0836 */ /* 0x000fca0000000000 */
[----:B------:R-:W-:-:S04]  /*2f90*/  @P0 PRMT R14, R7, 0x654, R14 ;  /* 0x00000654070e0816 */ /* 0x000fc8000000000e */
[----:B------:R0:W-:Y:S01]  /*2fa0*/  @P0 SYNCS.ARRIVE.TRANS64.RED.A1T0 RZ, [R14+URZ], RZ ;  /* 0x000000ff0eff09a7 */ /* 0x0001e2000810043f */
[----:B------:R-:W-:-:S13]  /*2fb0*/  ISETP.GT.U32.AND P0, PT, R5, 0x1, PT ;  /* 0x000000010500780c */ /* 0x000fda0003f04070 */
[----:B0-----:R-:W-:Y:S05]  /*2fc0*/  @P0 BRA `(.L_x_30) ;  /* 0x0000000000040947 */ /* 0x001fea0003800000 */
[----:B------:R-:W-:Y:S01]  /*2fd0*/  BPT.TRAP 0x1 ;  /* 0x000000040000795c */ /* 0x000fe20000300000 */
.L_x_30:
[----:B------:R-:W-:Y:S01]  /*2fe0*/  UIADD3 UR12, UR12, 0x1, URZ ;  /* 0x000000010c0c7890 */ /* 0x000fe2000fffe03f */
[C---:B------:R-:W-:Y:S01]  /*2ff0*/  ISETP.GT.AND P1, PT, R10.reuse, 0x1, PT ;  /* 0x000000010a00780c */ /* 0x040fe20003f24270 */
[----:B------:R-:W-:Y:S02]  /*3000*/  VIADD R11, R11, 0x1 ;  /* 0x000000010b0b7836 */ /* 0x000fe40000000000 */
[----:B------:R-:W-:Y:S01]  /*3010*/  UISETP.NE.AND UP0, UPT, UR12, 0x3, UPT ;  /* 0x000000030c00788c */ /* 0x000fe2000bf05270 */
[----:B------:R-:W-:Y:S02]  /*3020*/  VIADD R10, R10, 0xffffffff ;  /* 0xffffffff0a0a7836 */ /* 0x000fe40000000000 */
[C---:B------:R-:W-:Y:S01]  /*3030*/  ISETP.NE.AND P0, PT, R11.reuse, 0x3, PT ;  /* 0x000000030b00780c */ /* 0x040fe20003f05270 */
[----:B------:R-:W-:Y:S02]  /*3040*/  USEL UR8, URZ, 0x1, UP0 ;  /* 0x000000013f087887 */ /* 0x000fe40008000000 */
[----:B------:R-:W-:Y:S01]  /*3050*/  USEL UR12, UR12, URZ, UP0 ;  /* 0x0000003f0c0c7287 */ /* 0x000fe20008000000 */
[----:B------:R-:W-:-:S03]  /*3060*/  SEL R11, R11, RZ, P0 ;  /* 0x000000ff0b0b7207 */ /* 0x000fc60000000000 */
[----:B------:R-:W-:Y:S01]  /*3070*/  LOP3.LUT R15, R15, UR8, RZ, 0x3c, !PT ;  /* 0x000000080f0f7c12 */ /* 0x000fe2000f8e3cff */
[----:B------:R-:W-:Y:S01]  /*3080*/  UMOV UR8, 0x1 ;  /* 0x0000000100087882 */ /* 0x000fe20000000000 */
[----:B------:R-:W-:Y:S06]  /*3090*/  @P1 BRA `(.L_x_31) ;  /* 0xfffffff400141947 */ /* 0x000fec000383ffff */
.L_x_23:
[----:B------:R-:W-:Y:S01]  /*30a0*/  UISETP.NE.AND UP0, UPT, UR6, URZ, UPT ;  /* 0x0000003f0600728c */ /* 0x000fe2000bf05270 */
[----:B01----:R-:W0:Y:S03]  /*30b0*/  LDC R10, c[0x0][0x28c] ;  /* 0x0000a300ff0a7b82 */ /* 0x003e260000000800 */
[----:B------:R-:W-:-:S06]  /*30c0*/  USEL UR6, URZ, 0x1, !UP0 ;  /* 0x000000013f067887 */ /* 0x000fcc000c000000 */
[----:B------:R-:W-:Y:S02]  /*30d0*/  ISETP.NE.AND P0, PT, RZ, UR6, PT ;  /* 0x00000006ff007c0c */ /* 0x000fe4000bf05270 */
[----:B0-----:R-:W-:-:S11]  /*30e0*/  ISETP.GE.AND P1, PT, R10, 0x1, PT ;  /* 0x000000010a00780c */ /* 0x001fd60003f26270 */
[----:B------:R-:W-:Y:S05]  /*30f0*/  @!P0 BRA `(.L_x_32) ;  /* 0x0000000400048947 */ /* 0x000fea0003800000 */
[----:B------:R-:W-:Y:S02]  /*3100*/  WARPGROUP.DEPBAR.LE gsb0, 0x0 ;  /* 0x00008000000079c5 */ /* 0x000fe40000010000 */
[----:B------:R-:W-:Y:S01]  /*3110*/  FADD R161, R72, R161 ;  /* 0x000000a148a17221 */ /* 0x000fe20000000000 */
        /* <DEDUP_REMOVED lines=62> */
[----:B------:R-:W-:-:S07]  /*3500*/  FADD R94, R94, R39 ;  /* 0x000000275e5e7221 */ /* 0x000fce0000000000 */
.L_x_32:
[----:B------:R-:W-:Y:S02]  /*3510*/  WARPGROUP.DEPBAR.LE gsb0, 0x0 ;  /* 0x00008000000079c5 */ /* 0x000fe40000010000 */
[----:B------:R-:W-:Y:S05]  /*3520*/  @!P1 BRA `(.L_x_33) ;  /* 0x0000000000549947 */ /* 0x000fea0003800000 */
[----:B------:R-:W-:-:S13]  /*3530*/  ISETP.NE.AND P0, PT, R160, 0x3, PT ;  /* 0x00000003a000780c */ /* 0x000fda0003f05270 */
[----:B------:R-:W-:Y:S05]  /*3540*/  @!P0 BRA `(.L_x_34) ;  /* 0x0000000000048947 */ /* 0x000fea0003800000 */
[----:B------:R-:W-:Y:S01]  /*3550*/  BPT.TRAP 0x1 ;  /* 0x000000040000795c */ /* 0x000fe20000300000 */
.L_x_34:
[----:B------:R-:W-:Y:S01]  /*3560*/  ISETP.NE.AND P0, PT, R6, RZ, PT ;  /* 0x000000ff0600720c */ /* 0x000fe20003f05270 */
[----:B------:R-:W-:Y:S01]  /*3570*/  BSSY B0, `(.L_x_35) ;  /* 0x000000e000007945 */ /* 0x000fe20003800000 */
[----:B------:R-:W-:-:S11]  /*3580*/  ISETP.GT.U32.AND P1, PT, R5, 0x1, PT ;  /* 0x000000010500780c */ /* 0x000fd60003f24070 */
[----:B------:R-:W-:Y:S05]  /*3590*/  @!P0 BRA `(.L_x_36) ;  /* 0x00000000002c8947 */ /* 0x000fea0003800000 */
[----:B------:R-:W-:-:S04]  /*35a0*/  UISETP.LT.AND UP0, UPT, UR9, 0x1, UPT ;  /* 0x000000010900788c */ /* 0x000fc8000bf01270 */
[----:B------:R-:W-:-:S04]  /*35b0*/  USEL UR8, UR9, 0x1, UP0 ;  /* 0x0000000109087887 */ /* 0x000fc80008000000 */
[----:B------:R-:W-:-:S04]  /*35c0*/  UIADD3 UR8, UR5, UR9, -UR8 ;  /* 0x0000000905087290 */ /* 0x000fc8000fffe808 */
[----:B------:R-:W-:-:S04]  /*35d0*/  UIMAD.WIDE.U32 UR6, UR8, -0x55555555, URZ ;  /* 0xaaaaaaab080678a5 */ /* 0x000fc8000f8e003f */
[----:B------:R-:W-:-:S04]  /*35e0*/  USHF.R.U32.HI UR6, URZ, 0x1, UR7 ;  /* 0x000000013f067899 */ /* 0x000fc80008011607 */
[----:B------:R-:W-:-:S04]  /*35f0*/  UIMAD UR8, UR6, -0x3, UR8 ;  /* 0xfffffffd060878a4 */ /* 0x000fc8000f8e0208 */
[----:B------:R-:W-:-:S04]  /*3600*/  ULEA UR8, UR8, UR11, 0x3 ;  /* 0x0000000b08087291 */ /* 0x000fc8000f8e183f */
[----:B------:R-:W-:-:S06]  /*3610*/  UIADD3 UR8, UR8, 0x18, URZ ;  /* 0x0000001808087890 */ /* 0x000fcc000fffe03f */
[----:B------:R-:W-:-:S05]  /*3620*/  IMAD.U32 R10, RZ, RZ, UR8 ;  /* 0x00000008ff0a7e24 */ /* 0x000fca000f8e00ff */
[----:B------:R-:W-:-:S04]  /*3630*/  PRMT R10, R7, 0x654, R10 ;  /* 0x00000654070a7816 */ /* 0x000fc8000000000a */
[----:B------:R0:W-:Y:S03]  /*3640*/  SYNCS.ARRIVE.TRANS64.RED.A1T0 RZ, [R10+URZ], RZ ;  /* 0x000000ff0aff79a7 */ /* 0x0001e6000810043f */
.L_x_36:
[----:B------:R-:W-:Y:S05]  /*3650*/  BSYNC B0 ;  /* 0x0000000000007941 */ /* 0x000fea0003800000 */
.L_x_35:
[----:B------:R-:W-:Y:S05]  /*3660*/  @P1 BRA `(.L_x_33) ;  /* 0x0000000000041947 */ /* 0x000fea0003800000 */
[----:B------:R-:W-:Y:S01]  /*3670*/  BPT.TRAP 0x1 ;  /* 0x000000040000795c */ /* 0x000fe20000300000 */
.L_x_33:
[----:B------:R-:W1:Y:S01]  /*3680*/  LDC R66, c[0x0][0x288] ;  /* 0x0000a200ff427b82 */ /* 0x000e620000000800 */
[----:B------:R-:W-:Y:S01]  /*3690*/  IMAD.SHL.U32 R21, R9, 0x20, RZ ;  /* 0x0000002009157824 */ /* 0x000fe200078e00ff */
[--C-:B------:R-:W-:Y:S01]  /*36a0*/  SHF.R.U32.HI R9, RZ, 0x2, R4.reuse ;  /* 0x00000002ff097819 */ /* 0x100fe20000011604 */
[C---:B------:R-:W-:Y:S01]  /*36b0*/  IMAD.SHL.U32 R18, R4.reuse, 0x2, RZ ;  /* 0x0000000204127824 */ /* 0x040fe200078e00ff */
[----:B------:R-:W-:Y:S01]  /*36c0*/  SHF.R.U32.HI R13, RZ, 0x7, R4 ;  /* 0x00000007ff0d7819 */ /* 0x000fe20000011604 */
[----:B------:R-:W-:Y:S01]  /*36d0*/  UISETP.GE.U32.AND UP1, UPT, UR9, 0x3, UPT ;  /* 0x000000030900788c */ /* 0x000fe2000bf26070 */
[----:B0-----:R-:W-:Y:S01]  /*36e0*/  LOP3.LUT R10, R9, 0x7, RZ, 0xc0, !PT ;  /* 0x00000007090a7812 */ /* 0x001fe200078ec0ff */
[----:B------:R-:W-:Y:S01]  /*36f0*/  ULDC.64 UR6, c[0x0][0x5d0] ;  /* 0x0001740000067ab9 */ /* 0x000fe20000000a00 */
[----:B------:R-:W-:Y:S01]  /*3700*/  LOP3.LUT R9, R13, 0x1, RZ, 0xc0, !PT ;  /* 0x000000010d097812 */ /* 0x000fe200078ec0ff */
[----:B------:R-:W-:Y:S01]  /*3710*/  UIADD3 UR5, UR9, UR5, URZ ;  /* 0x0000000509057290 */ /* 0x000fe2000fffe03f */
[----:B------:R-:W-:Y:S01]  /*3720*/  LOP3.LUT R11, R4, 0x60, RZ, 0xc0, !PT ;  /* 0x00000060040b7812 */ /* 0x000fe200078ec0ff */
[----:B------:R-:W-:Y:S01]  /*3730*/  IMAD.SHL.U32 R16, R8, 0x200, RZ ;  /* 0x0000020008107824 */ /* 0x000fe200078e00ff */
[----:B------:R-:W-:Y:S01]  /*3740*/  SHF.R.S32.HI R20, RZ, 0x1f, R12 ;  /* 0x0000001fff147819 */ /* 0x000fe2000001140c */
[----:B------:R-:W-:Y:S01]  /*3750*/  IMAD.SHL.U32 R17, R9, 0x40, RZ ;  /* 0x0000004009117824 */ /* 0x000fe200078e00ff */
[----:B------:R-:W-:Y:S01]  /*3760*/  LOP3.LUT R18, R21, 0x6, R18, 0xf8, !PT ;  /* 0x0000000615127812 */ /* 0x000fe200078ef812 */
[----:B------:R-:W-:Y:S01]  /*3770*/  UISETP.GT.U32.AND UP0, UPT, UR5, 0x2, UPT ;  /* 0x000000020500788c */ /* 0x000fe2000bf04070 */
[----:B------:R-:W-:Y:S01]  /*3780*/  SHF.R.U32.HI R13, RZ, 0x1, R11 ;  /* 0x00000001ff0d7819 */ /* 0x000fe2000001160b */
[----:B------:R-:W-:Y:S01]  /*3790*/  IMAD R11, R20, UR6, RZ ;  /* 0x00000006140b7c24 */ /* 0x000fe2000f8e02ff */
[----:B------:R-:W-:Y:S01]  /*37a0*/  SHF.R.S32.HI R19, RZ, 0x1f, R18 ;  /* 0x0000001fff137819 */ /* 0x000fe20000011412 */
[----:B------:R-:W-:Y:S01]  /*37b0*/  UISETP.LT.U32.AND UP0, UPT, UR9, 0x3, UP0 ;  /* 0x000000030900788c */ /* 0x000fe20008701070 */
[--C-:B------:R-:W-:Y:S01]  /*37c0*/  IADD3 R14, RZ, -R13, -R10.reuse ;  /* 0x8000000dff0e7210 */ /* 0x100fe20007ffe80a */
[C---:B------:R-:W-:Y:S01]  /*37d0*/  IMAD R23, R12.reuse, UR7, R11 ;  /* 0x000000070c177c24 */ /* 0x040fe2000f8e020b */
[----:B------:R-:W-:Y:S01]  /*37e0*/  LOP3.LUT R17, R17, 0x40, R10, 0xe2, !PT ;  /* 0x0000004011117812 */ /* 0x000fe200078ee20a */
[----:B------:R-:W-:Y:S01]  /*37f0*/  IMAD.WIDE.U32 R10, R12, UR6, R18 ;  /* 0x000000060c0a7c25 */ /* 0x000fe2000f8e0012 */
[----:B------:R-:W-:Y:S01]  /*3800*/  @UP1 UIMAD.WIDE.U32 UR6, UR5, -0x55555555, URZ ;  /* 0xaaaaaaab050618a5 */ /* 0x000fe2000f8e003f */
[----:B-1----:R-:W-:Y:S01]  /*3810*/  ISETP.GE.AND P0, PT, R21, R66, PT ;  /* 0x000000421500720c */ /* 0x002fe20003f06270 */
[----:B------:R-:W-:Y:S01]  /*3820*/  USEL UR8, URZ, 0x1, !UP0 ;  /* 0x000000013f087887 */ /* 0x000fe2000c000000 */
[----:B------:R-:W-:Y:S01]  /*3830*/  IMAD R67, R9, -0x40, R14 ;  /* 0xffffffc009437824 */ /* 0x000fe200078e020e */
[----:B------:R-:W-:Y:S01]  /*3840*/  @UP1 USHF.R.U32.HI UR6, URZ, 0x1, UR7 ;  /* 0x000000013f061899 */ /* 0x000fe20008011607 */
[----:B------:R-:W-:Y:S01]  /*3850*/  LOP3.LUT R9, R4, 0x3, RZ, 0xc0, !PT ;  /* 0x0000000304097812 */ /* 0x000fe200078ec0ff */
[----:B------:R-:W-:Y:S01]  /*3860*/  ULOP3.LUT UR4, UR4, UR8, URZ, 0x3c, !UPT ;  /* 0x0000000804047292 */ /* 0x000fe2000f8e3c3f */
[----:B------:R-:W-:Y:S01]  /*3870*/  IMAD.WIDE R14, R8, 0x200, RZ ;  /* 0x00000200080e7825 */ /* 0x000fe200078e02ff */
[----:B------:R-:W-:-:S02]  /*3880*/  ULDC UR7, c[0x0][0x284] ;  /* 0x0000a10000077ab9 */ /* 0x000fc40000000800 */
[C---:B------:R-:W-:Y:S01]  /*3890*/  ISETP.GE.OR P0, PT, R16.reuse, UR7, P0 ;  /* 0x0000000710007c0c */ /* 0x040fe20008706670 */
[----:B------:R-:W-:Y:S01]  /*38a0*/  IMAD R66, R9, -0x2, R66 ;  /* 0xfffffffe09427824 */ /* 0x000fe200078e0242 */
[----:B------:R-:W-:Y:S01]  /*38b0*/  @UP1 ULOP3.LUT UR4, UR4, 0x1, UR6, 0x78, !UPT ;  /* 0x0000000104041892 */ /* 0x000fe2000f8e7806 */
[----:B------:R-:W-:Y:S01]  /*38c0*/  IADD3 R67, -R16, UR7, R67 ;  /* 0x0000000710437c10 */ /* 0x000fe2000fffe143 */
[----:B------:R-:W-:Y:S01]  /*38d0*/  IMAD.IADD R11, R11, 0x1, R23 ;  /* 0x000000010b0b7824 */ /* 0x000fe200078e0217 */
[----:B------:R-:W-:Y:S01]  /*38e0*/  LOP3.LUT R17, R14, R17, R13, 0xfe, !PT ;  /* 0x000000110e117212 */ /* 0x000fe200078efe0d */
[----:B------:R-:W-:Y:S02]  /*38f0*/  IMAD.IADD R66, R66, 0x1, -R21 ;  /* 0x0000000142427824 */ /* 0x000fe400078e0a15 */
[----:B------:R-:W-:-:S05]  /*3900*/  IMAD.MOV.U32 R64, RZ, RZ, -0x1 ;  /* 0xffffffffff407424 */ /* 0x000fca00078e00ff */
[----:B------:R-:W-:Y:S05]  /*3910*/  @P0 BRA `(.L_x_37) ;  /* 0x0000006800d80947 */ /* 0x000fea0003800000 */
[----:B------:R-:W0:Y:S01]  /*3920*/  LDC.64 R8, c[0x0][0x5c8] ;  /* 0x00017200ff087b82 */ /* 0x000e220000000a00 */
[----:B---3-5:R-:W-:Y:S01]  /*3930*/  FSETP.NEU.AND P0, PT, R89, RZ, PT ;  /* 0x000000ff5900720b */ /* 0x028fe20003f0d000 */
[----:B------:R-:W-:Y:S01]  /*3940*/  BSSY B0, `(.L_x_37) ;  /* 0x00006b3000007945 */ /* 0x000fe20003800000 */
[-C--:B0-----:R-:W-:Y:S02]  /*3950*/  IMAD R16, R15, R8.reuse, RZ ;  /* 0x000000080f107224 */ /* 0x081fe400078e02ff */
[----:B------:R-:W-:-:S04]  /*3960*/  IMAD.WIDE.U32 R10, R17, R8, R10 ;  /* 0x00000008110a7225 */ /* 0x000fc800078e000a */
[----:B------:R-:W-:-:S04]  /*3970*/  IMAD R65, R17, R9, R16 ;  /* 0x0000000911417224 */ /* 0x000fc800078e0210 */
[----:B------:R-:W-:Y:S01]  /*3980*/  IMAD.IADD R65, R11, 0x1, R65 ;  /* 0x000000010b417824 */ /* 0x000fe200078e0241 */
[----:B------:R-:W-:Y:S06]  /*3990*/  @!P0 BRA `(.L_x_38) ;  /* 0x0000003c00c88947 */ /* 0x000fec0003800000 */
[----:B------:R-:W-:Y:S01]  /*39a0*/  ULDC.64 UR6, c[0x0][0x5b8] ;  /* 0x00016e0000067ab9 */ /* 0x000fe20000000a00 */
[----:B------:R-:W-:Y:S01]  /*39b0*/  ISETP.GE.AND P1, PT, R67, 0x1, PT ;  /* 0x000000014300780c */ /* 0x000fe20003f26270 */
[----:B------:R-:W-:Y:S01]  /*39c0*/  IMAD R13, R20, UR6, RZ ;  /* 0x00000006140d7c24 */ /* 0x000fe2000f8e02ff */
[----:B------:R-:W-:Y:S01]  /*39d0*/  ULDC.64 UR10, c[0x0][0x5a8] ;  /* 0x00016a00000a7ab9 */ /* 0x000fe20000000a00 */
[----:B------:R-:W-:Y:S01]  /*39e0*/  IMAD.WIDE.U32 R18, R12, UR6, R18 ;  /* 0x000000060c127c25 */ /* 0x000fe2000f8e0012 */
[----:B------:R-:W-:-:S03]  /*39f0*/  ISETP.LT.OR P3, PT, R66, 0x1, !P1 ;  /* 0x000000014200780c */ /* 0x000fc60004f61670 */
[----:B------:R-:W-:Y:S01]  /*3a00*/  IMAD R13, R12, UR7, R13 ;  /* 0x000000070c0d7c24 */ /* 0x000fe2000f8e020d */
[----:B------:R-:W-:Y:S01]  /*3a10*/  ULDC.64 UR6, c[0x0][0x5b0] ;  /* 0x00016c0000067ab9 */ /* 0x000fe20000000a00 */
[----:B------:R-:W-:Y:S02]  /*3a20*/  IMAD.MOV.U32 R12, RZ, RZ, R18 ;  /* 0x000000ffff0c7224 */ /* 0x000fe400078e0012 */
[----:B------:R-:W-:Y:S02]  /*3a30*/  IMAD.IADD R13, R19, 0x1, R13 ;  /* 0x00000001130d7824 */ /* 0x000fe400078e020d */
[----:B------:R-:W-:Y:S02]  /*3a40*/  IMAD R14, R15, UR6, RZ ;  /* 0x000000060f0e7c24 */ /* 0x000fe4000f8e02ff */
[----:B------:R-:W-:-:S04]  /*3a50*/  IMAD.WIDE.U32 R18, R17, UR6, R12 ;  /* 0x0000000611127c25 */ /* 0x000fc8000f8e000c */
[--C-:B------:R-:W-:Y:S01]  /*3a60*/  IMAD R21, R17, UR7, R14.reuse ;  /* 0x0000000711157c24 */ /* 0x100fe2000f8e020e */
[----:B------:R-:W-:Y:S02]  /*3a70*/  IADD3 R18, P0, R18, UR10, RZ ;  /* 0x0000000a12127c10 */ /* 0x000fe4000ff1e0ff */
[----:B------:R-:W-:Y:S02]  /*3a80*/  PRMT R14, RZ, 0x7610, R14 ;  /* 0x00007610ff0e7816 */ /* 0x000fe4000000000e */
[----:B------:R-:W-:Y:S02]  /*3a90*/  IADD3.X R19, R19, UR11, R21, P0, !PT ;  /* 0x0000000b13137c10 */ /* 0x000fe400087fe415 */
[----:B------:R-:W0:Y:S03]  /*3aa0*/  @!P3 LDC.64 R20, c[0x0][0x5c0] ;  /* 0x00017000ff14bb82 */ /* 0x000e260000000a00 */
[----:B------:R-:W3:Y:S01]  /*3ab0*/  @!P3 LDG.E.U8 R14, desc[UR20][R18.64] ;  /* 0x00000014120eb981 */ /* 0x000ee2000c1e1100 */
[----:B------:R-:W-:-:S13]  /*3ac0*/  ISETP.LT.OR P2, PT, R66, 0x2, !P1 ;  /* 0x000000024200780c */ /* 0x000fda0004f41670 */
[----:B------:R-:W1:Y:S01]  /*3ad0*/  @!P2 LDC.64 R28, c[0x0][0x5c0] ;  /* 0x00017000ff1cab82 */ /* 0x000e620000000a00 */
[----:B0-----:R-:W-:-:S05]  /*3ae0*/  @!P3 IADD3 R20, P0, R10, R20, RZ ;  /* 0x000000140a14b210 */ /* 0x001fca0007f1e0ff */
[----:B------:R-:W-:Y:S01]  /*3af0*/  @!P3 IMAD.X R21, R65, 0x1, R21, P0 ;  /* 0x000000014115b824 */ /* 0x000fe200000e0615 */
[----:B---3--:R-:W-:-:S04]  /*3b00*/  LOP3.LUT R14, R14, 0xff, RZ, 0xc0, !PT ;  /* 0x000000ff0e0e7812 */ /* 0x008fc800078ec0ff */
[----:B------:R-:W-:-:S05]  /*3b10*/  F2FP.F16.E4M3.UNPACK_B R14, R14 ;  /* 0x0000000eff0e723e */ /* 0x000fca00020006ff */
[----:B------:R-:W-:-:S05]  /*3b20*/  HADD2.F32 R14, -RZ, R14.H0_H0 ;  /* 0x2000000eff0e7230 */ /* 0x000fca0000004100 */
[----:B------:R-:W-:-:S04]  /*3b30*/  FMUL R14, R14, R89 ;  /* 0x000000590e0e7220 */ /* 0x000fc80000400000 */
[----:B--2---:R-:W-:-:S05]  /*3b40*/  FFMA R14, R161, R88, R14 ;  /* 0x00000058a10e7223 */ /* 0x004fca000000000e */
[----:B------:R-:W-:Y:S02]  /*3b50*/  F2FP.SATFINITE.E4M3.F32.PACK_AB_MERGE_C R27, RZ, R14, RZ ;  /* 0x0000000eff1b723e */ /* 0x000fe400048070ff */
[----:B------:R-:W-:-:S03]  /*3b60*/  PRMT R14, RZ, 0x7610, R14 ;  /* 0x00007610ff0e7816 */ /* 0x000fc6000000000e */
[----:B------:R0:W-:Y:S04]  /*3b70*/  @!P3 STG.E.U8 desc[UR20][R20.64], R27 ;  /* 0x0000001b1400b986 */ /* 0x0001e8000c101114 */
[----:B------:R-:W2:Y:S01]  /*3b80*/  @!P2 LDG.E.U8 R14, desc[UR20][R18.64+0x1] ;  /* 0x00000114120ea981 */ /* 0x000ea2000c1e1100 */
[----:B------:R-:W-:Y:S02]  /*3b90*/  IADD3 R25, P0, R17, 0x8, RZ ;  /* 0x0000000811197810 */ /* 0x000fe40007f1e0ff */
[----:B-1----:R-:W-:-:S03]  /*3ba0*/  @!P2 IADD3 R24, P5, R10, R28, RZ ;  /* 0x0000001c0a18a210 */ /* 0x002fc60007fbe0ff */
[----:B------:R-:W-:Y:S01]  /*3bb0*/  IMAD.X R16, RZ, RZ, R15, P0 ;  /* 0x000000ffff107224 */ /* 0x000fe200000e060f */
[----:B------:R-:W-:Y:S01]  /*3bc0*/  ISETP.GE.AND P0, PT, R67, 0x9, PT ;  /* 0x000000094300780c */ /* 0x000fe20003f06270 */
[----:B0-----:R-:W-:-:S03]  /*3bd0*/  IMAD.WIDE.U32 R20, R25, UR6, R12 ;  /* 0x0000000619147c25 */ /* 0x001fc6000f8e000c */
[----:B------:R-:W-:Y:S01]  /*3be0*/  ISETP.LT.OR P3, PT, R66, 0x1, !P0 ;  /* 0x000000014200780c */ /* 0x000fe20004761670 */
[----:B------:R-:W-:Y:S01]  /*3bf0*/  IMAD R16, R16, UR6, RZ ;  /* 0x0000000610107c24 */ /* 0x000fe2000f8e02ff */
[----:B------:R-:W-:-:S03]  /*3c00*/  IADD3 R20, P4, R20, UR10, RZ ;  /* 0x0000000a14147c10 */ /* 0x000fc6000ff9e0ff */
[----:B------:R-:W-:Y:S02]  /*3c10*/  IMAD R27, R25, UR7, R16 ;  /* 0x00000007191b7c24 */ /* 0x000fe4000f8e0210 */
[----:B------:R-:W-:-:S03]  /*3c20*/  @!P2 IMAD.X R25, R65, 0x1, R29, P5 ;  /* 0x000000014119a824 */ /* 0x000fc600028e061d */
[----:B------:R-:W-:Y:S02]  /*3c30*/  IADD3.X R21, R21, UR11, R27, P4, !PT ;  /* 0x0000000b15157c10 */ /* 0x000fe4000a7fe41b */
[----:B--2---:R-:W-:-:S04]  /*3c40*/  LOP3.LUT R14, R14, 0xff, RZ, 0xc0, !PT ;  /* 0x000000ff0e0e7812 */ /* 0x004fc800078ec0ff */
[----:B------:R-:W-:-:S05]  /*3c50*/  F2FP.F16.E4M3.UNPACK_B R14, R14 ;  /* 0x0000000eff0e723e */ /* 0x000fca00020006ff */
[----:B------:R-:W-:-:S05]  /*3c60*/  HADD2.F32 R14, -RZ, R14.H0_H0 ;  /* 0x2000000eff0e7230 */ /* 0x000fca0000004100 */
[----:B------:R-:W-:Y:S01]  /*3c70*/  FMUL R23, R14, R89 ;  /* 0x000000590e177220 */ /* 0x000fe20000400000 */
[----:B------:R-:W-:-:S03]  /*3c80*/  PRMT R14, RZ, 0x7610, R14 ;  /* 0x00007610ff0e7816 */ /* 0x000fc6000000000e */
[----:B------:R-:W-:-:S05]  /*3c90*/  FFMA R23, R156, R88, R23 ;  /* 0x000000589c177223 */ /* 0x000fca0000000017 */
[----:B------:R-:W-:Y:S02]  /*3ca0*/  F2FP.SATFINITE.E4M3.F32.PACK_AB_MERGE_C R29, RZ, R23, RZ ;  /* 0x00000017ff1d723e */ /* 0x000fe400048070ff */
[----:B------:R-:W0:Y:S03]  /*3cb0*/  @!P3 LDC.64 R22, c[0x0][0x5c0] ;  /* 0x00017000ff16bb82 */ /* 0x000e260000000a00 */
[----:B------:R1:W-:Y:S04]  /*3cc0*/  @!P2 STG.E.U8 desc[UR20][R24.64+0x1], R29 ;  /* 0x0000011d1800a986 */ /* 0x0003e8000c101114 */
[----:B------:R-:W2:Y:S01]  /*3cd0*/  @!P3 LDG.E.U8 R14, desc[UR20][R20.64] ;  /* 0x00000014140eb981 */ /* 0x000ea2000c1e1100 */
[----:B------:R-:W-:-:S13]  /*3ce0*/  ISETP.LT.OR P2, PT, R66, 0x2, !P0 ;  /* 0x000000024200780c */ /* 0x000fda0004741670 */
[----:B-1----:R-:W1:Y:S01]  /*3cf0*/  @!P2 LDC.64 R28, c[0x0][0x5c0] ;  /* 0x00017000ff1cab82 */ /* 0x002e620000000a00 */
[----:B0-----:R-:W-:-:S04]  /*3d00*/  @!P3 IADD3 R22, P4, P5, R10, R22, R95 ;  /* 0x000000160a16b210 */ /* 0x001fc80007d9e05f */
[----:B------:R-:W-:Y:S02]  /*3d10*/  @!P3 IADD3.X R23, R65, R23, R92, P4, P5 ;  /* 0x000000174117b210 */ /* 0x000fe400027ea45c */
[----:B--2---:R-:W-:-:S04]  /*3d20*/  LOP3.LUT R14, R14, 0xff, RZ, 0xc0, !PT ;  /* 0x000000ff0e0e7812 */ /* 0x004fc800078ec0ff */
[----:B------:R-:W-:-:S05]  /*3d30*/  F2FP.F16.E4M3.UNPACK_B R14, R14 ;  /* 0x0000000eff0e723e */ /* 0x000fca00020006ff */
[----:B------:R-:W-:-:S05]  /*3d40*/  HADD2.F32 R14, -RZ, R14.H0_H0 ;  /* 0x2000000eff0e7230 */ /* 0x000fca0000004100 */
[----:B------:R-:W-:-:S04]  /*3d50*/  FMUL R14, R14, R89 ;  /* 0x000000590e0e7220 */ /* 0x000fc80000400000 */
[----:B------:R-:W-:-:S05]  /*3d60*/  FFMA R14, R159, R88, R14 ;  /* 0x000000589f0e7223 */ /* 0x000fca000000000e */
[----:B------:R-:W-:Y:S02]  /*3d70*/  F2FP.SATFINITE.E4M3.F32.PACK_AB_MERGE_C R27, RZ, R14, RZ ;  /* 0x0000000eff1b723e */ /* 0x000fe400048070ff */
[----:B------:R-:W-:-:S03]  /*3d80*/  PRMT R14, RZ, 0x7610, R14 ;  /* 0x00007610ff0e7816 */ /* 0x000fc6000000000e */
[----:B------:R0:W-:Y:S04]  /*3d90*/  @!P3 STG.E.U8 desc[UR20][R22.64], R27 ;  /* 0x0000001b1600b986 */ /* 0x0001e8000c101114 */
[----:B------:R-:W2:Y:S01]  /*3da0*/  @!P2 LDG.E.U8 R14, desc[UR20][R20.64+0x1] ;  /* 0x00000114140ea981 */ /* 0x000ea2000c1e1100 */
[----:B------:R-:W-:Y:S02]  /*3db0*/  ISETP.LT.OR P3, PT, R66, 0x9, !P1 ;  /* 0x000000094200780c */ /* 0x000fe40004f61670 */
[----:B-1----:R-:W-:-:S11]  /*3dc0*/  @!P2 IADD3 R24, P4, P5, R10, R28, R95 ;  /* 0x0000001c0a18a210 */ /* 0x002fd60007d9e05f */
[----:B0-----:R-:W0:Y:S01]  /*3dd0*/  @!P3 LDC.64 R22, c[0x0][0x5c0] ;  /* 0x00017000ff16bb82 */ /* 0x001e220000000a00 */
[----:B--2---:R-:W-:-:S04]  /*3de0*/  LOP3.LUT R14, R14, 0xff, RZ, 0xc0, !PT ;  /* 0x000000ff0e0e7812 */ /* 0x004fc800078ec0ff */
[----:B------:R-:W-:-:S05]  /*3df0*/  F2FP.F16.E4M3.UNPACK_B R14, R14 ;  /* 0x0000000eff0e723e */ /* 0x000fca00020006ff */
[----:B------:R-:W-:-:S05]  /*3e00*/  HADD2.F32 R14, -RZ, R14.H0_H0 ;  /* 0x2000000eff0e7230 */ /* 0x000fca0000004100 */
[----:B------:R-:W-:Y:S01]  /*3e10*/  FMUL R25, R14, R89 ;  /* 0x000000590e197220 */ /* 0x000fe20000400000 */
[----:B------:R-:W-:-:S03]  /*3e20*/  PRMT R14, RZ, 0x7610, R14 ;  /* 0x00007610ff0e7816 */ /* 0x000fc6000000000e */
[----:B------:R-:W-:Y:S01]  /*3e30*/  FFMA R158, R158, R88, R25 ;  /* 0x000000589e9e7223 */ /* 0x000fe20000000019 */
[----:B------:R-:W-:-:S04]  /*3e40*/  @!P2 IADD3.X R25, R65, R29, R92, P4, P5 ;  /* 0x0000001d4119a210 */ /* 0x000fc800027ea45c */
[----:B------:R-:W-:-:S05]  /*3e50*/  F2FP.SATFINITE.E4M3.F32.PACK_AB_MERGE_C R27, RZ, R158, RZ ;  /* 0x0000009eff1b723e */ /* 0x000fca00048070ff */
[----:B------:R1:W-:Y:S04]  /*3e60*/  @!P2 STG.E.U8 desc[UR20][R24.64+0x1], R27 ;  /* 0x0000011b1800a986 */ /* 0x0003e8000c101114 */
[----:B------:R-:W2:Y:S01]  /*3e70*/  @!P3 LDG.E.U8 R14, desc[UR20][R18.64+0x8] ;  /* 0x00000814120eb981 */ /* 0x000ea2000c1e1100 */
[----:B------:R-:W-:Y:S02]  /*3e80*/  ISETP.LT.OR P2, PT, R66, 0xa, !P1 ;  /* 0x0000000a4200780c */ /* 0x000fe40004f41670 */
[----:B0-----:R-:W-:-:S05]  /*3e90*/  @!P3 IADD3 R22, P4, R10, R22, RZ ;  /* 0x000000160a16b210 */ /* 0x001fca0007f9e0ff */
[----:B------:R-:W-:-:S06]  /*3ea0*/  @!P3 IMAD.X R23, R65, 0x1, R23, P4 ;  /* 0x000000014117b824 */ /* 0x000fcc00020e0617 */
[----:B------:R-:W0:Y:S01]  /*3eb0*/  @!P2 LDC.64 R28, c[0x0][0x5c0] ;  /* 0x00017000ff1cab82 */ /* 0x000e220000000a00 */
[----:B--2---:R-:W-:-:S04]  /*3ec0*/  LOP3.LUT R14, R14, 0xff, RZ, 0xc0, !PT ;  /* 0x000000ff0e0e7812 */ /* 0x004fc800078ec0ff */
[----:B------:R-:W-:-:S05]  /*3ed0*/  F2FP.F16.E4M3.UNPACK_B R14, R14 ;  /* 0x0000000eff0e723e */ /* 0x000fca00020006ff */
[----:B------:R-:W-:-:S05]  /*3ee0*/  HADD2.F32 R14, -RZ, R14.H0_H0 ;  /* 0x2000000eff0e7230 */ /* 0x000fca0000004100 */
[----:B------:R-:W-:-:S04]  /*3ef0*/  FMUL R14, R14, R89 ;  /* 0x000000590e0e7220 */ /* 0x000fc80000400000 */
[----:B------:R-:W-:-:S05]  /*3f00*/  FFMA R14, R157, R88, R14 ;  /* 0x000000589d0e7223 */ /* 0x000fca000000000e */
[----:B-1----:R-:W-:Y:S02]  /*3f10*/  F2FP.SATFINITE.E4M3.F32.PACK_AB_MERGE_C R27, RZ, R14, RZ ;  /* 0x0000000eff1b723e */ /* 0x002fe400048070ff */
[----:B------:R-:W-:-:S03]  /*3f20*/  PRMT R14, RZ, 0x7610, R14 ;  /* 0x00007610ff0e7816 */ /* 0x000fc6000000000e */
[----:B------:R1:W-:Y:S04]  /*3f30*/  @!P3 STG.E.U8 desc[UR20][R22.64+0x8], R27 ;  /* 0x0000081b1600b986 */ /* 0x0003e8000c101114 */
[----:B------:R-:W2:Y:S01]  /*3f40*/  @!P2 LDG.E.U8 R14, desc[UR20][R18.64+0x9] ;  /* 0x00000914120ea981 */ /* 0x000ea2000c1e1100 */
[----:B------:R-:W-:Y:S02]  /*3f50*/  ISETP.LT.OR P3, PT, R66, 0x9, !P0 ;  /* 0x000000094200780c */ /* 0x000fe40004761670 */
[----:B0-----:R-:W-:-:S11]  /*3f60*/  @!P2 IADD3 R24, P4, R10, R28, RZ ;  /* 0x0000001c0a18a210 */ /* 0x001fd60007f9e0ff */
[----:B-1----:R-:W0:Y:S01]  /*3f70*/  @!P3 LDC.64 R22, c[0x0][0x5c0] ;  /* 0x00017000ff16bb82 */ /* 0x002e220000000a00 */
[----:B--2---:R-:W-:-:S04]  /*3f80*/  LOP3.LUT R14, R14, 0xff, RZ, 0xc0, !PT ;  /* 0x000000ff0e0e7812 */ /* 0x004fc800078ec0ff */
[----:B------:R-:W-:-:S05]  /*3f90*/  F2FP.F16.E4M3.UNPACK_B R14, R14 ;  /* 0x0000000eff0e723e */ /* 0x000fca00020006ff */
[----:B------:R-:W-:-:S05]  /*3fa0*/  HADD2.F32 R14, -RZ, R14.H0_H0 ;  /* 0x2000000eff0e7230 */ /* 0x000fca0000004100 */
[----:B------:R-:W-:Y:S01]  /*3fb0*/  FMUL R25, R14, R89 ;  /* 0x000000590e197220 */ /* 0x000fe20000400000 */
[----:B------:R-:W-:-:S03]  /*3fc0*/  PRMT R14, RZ, 0x7610, R14 ;  /* 0x00007610ff0e7816 */ /* 0x000fc6000000000e */
[----:B------:R-:W-:Y:S01]  /*3fd0*/  FFMA R152, R152, R88, R25 ;  /* 0x0000005898987223 */ /* 0x000fe20000000019 */
[----:B------:R-:W-:-:S04]  /*3fe0*/  @!P2 IMAD.X R25, R65, 0x1, R29, P4 ;  /* 0x000000014119a824 */ /* 0x000fc800020e061d */
[----:B------:R-:W-:-:S05]  /*3ff0*/  F2FP.SATFINITE.E4M3.F32.PACK_AB_MERGE_C R27, RZ, R152, RZ ;  /* 0x00000098ff1b723e */ /* 0x000fca00048070ff */
[----:B------:R1:W-:Y:S04]  /*4000*/  @!P2 STG.E.U8 desc[UR20][R24.64+0x9], R27 ;  /* 0x0000091b1800a986 */ /* 0x0003e8000c101114 */
[----:B------:R-:W2:Y:S01]  /*4010*/  @!P3 LDG.E.U8 R14, desc[UR20][R20.64+0x8] ;  /* 0x00000814140eb981 */ /* 0x000ea2000c1e1100 */
[----:B------:R-:W-:Y:S02]  /*4020*/  ISETP.LT.OR P2, PT, R66, 0xa, !P0 ;  /* 0x0000000a4200780c */ /* 0x000fe40004741670 */
[----:B0-----:R-:W-:-:S04]  /*4030*/  @!P3 IADD3 R22, P4, P5, R10, R22, R95 ;  /* 0x000000160a16b210 */ /* 0x001fc80007d9e05f */
[----:B------:R-:W-:-:S07]  /*4040*/  @!P3 IADD3.X R23, R65, R23, R92, P4, P5 ;  /* 0x000000174117b210 */ /* 0x000fce00027ea45c */
        /* <DEDUP_REMOVED lines=11> */
[----:B0-----:R-:W-:-:S11]  /*4100*/  @!P2 IADD3 R24, P4, P5, R10, R28, R95 ;  /* 0x0000001c0a18a210 */ /* 0x001fd60007d9e05f */
[----:B-1----:R-:W0:Y:S01]  /*4110*/  @!P3 LDC.64 R22, c[0x0][0x5c0] ;  /* 0x00017000ff16bb82 */ /* 0x002e220000000a00 */
        /* <DEDUP_REMOVED lines=74> */
[----:B------:R2:W3:Y:S01]  /*45c0*/  @!P1 LDG.E.U8 R14, desc[UR20][R18.64+0x19] ;  /* 0x00001914120e9981 */ /* 0x0004e2000c1e1100 */
[----:B------:R-:W-:Y:S02]  /*45d0*/  ISETP.LT.OR P2, PT, R66, 0x19, !P0 ;  /* 0x000000194200780c */ /* 0x000fe40004741670 */
[----:B0-----:R-:W-:-:S11]  /*45e0*/  @!P1 IADD3 R24, P3, R10, R28, RZ ;  /* 0x0000001c0a189210 */ /* 0x001fd60007f7e0ff */
[----:B--2---:R-:W0:Y:S01]  /*45f0*/  @!P2 LDC.64 R18, c[0x0][0x5c0] ;  /* 0x00017000ff12ab82 */ /* 0x004e220000000a00 */
[----:B---3--:R-:W-:-:S04]  /*4600*/  LOP3.LUT R14, R14, 0xff, RZ, 0xc0, !PT ;  /* 0x000000ff0e0e7812 */ /* 0x008fc800078ec0ff */
[----:B------:R-:W-:-:S05]  /*4610*/  F2FP.F16.E4M3.UNPACK_B R14, R14 ;  /* 0x0000000eff0e723e */ /* 0x000fca00020006ff */
[----:B------:R-:W-:-:S05]  /*4620*/  HADD2.F32 R14, -RZ, R14.H0_H0 ;  /* 0x2000000eff0e7230 */ /* 0x000fca0000004100 */
[----:B------:R-:W-:Y:S01]  /*4630*/  FMUL R25, R14, R89 ;  /* 0x000000590e197220 */ /* 0x000fe20000400000 */
[----:B------:R-:W-:-:S03]  /*4640*/  PRMT R14, RZ, 0x7610, R14 ;  /* 0x00007610ff0e7816 */ /* 0x000fc6000000000e */
[----:B------:R-:W-:Y:S01]  /*4650*/  FFMA R142, R142, R88, R25 ;  /* 0x000000588e8e7223 */ /* 0x000fe20000000019 */
[----:B------:R-:W-:-:S04]  /*4660*/  @!P1 IMAD.X R25, R65, 0x1, R29, P3 ;  /* 0x0000000141199824 */ /* 0x000fc800018e061d */
[----:B-1----:R-:W-:-:S05]  /*4670*/  F2FP.SATFINITE.E4M3.F32.PACK_AB_MERGE_C R23, RZ, R142, RZ ;  /* 0x0000008eff17723e */ /* 0x002fca00048070ff */
        /* <DEDUP_REMOVED lines=14> */
[----:B------:R3:W4:Y:S01]  /*4760*/  @!P1 LDG.E.U8 R14, desc[UR20][R20.64+0x19] ;  /* 0x00001914140e9981 */ /* 0x000722000c1e1100 */
[----:B-1----:R-:W-:Y:S02]  /*4770*/  IADD3 R25, P0, R17, 0x80, RZ ;  /* 0x0000008011197810 */ /* 0x002fe40007f1e0ff */
[----:B0-----:R-:W-:-:S03]  /*4780*/  @!P1 IADD3 R22, P4, P5, R10, R28, R95 ;  /* 0x0000001c0a169210 */ /* 0x001fc60007d9e05f */
[----:B------:R-:W-:Y:S01]  /*4790*/  IMAD.X R16, RZ, RZ, R15, P0 ;  /* 0x000000ffff107224 */ /* 0x000fe200000e060f */
[----:B------:R-:W-:Y:S01]  /*47a0*/  ISETP.GE.AND P0, PT, R67, 0x81, PT ;  /* 0x000000814300780c */ /* 0x000fe20003f06270 */
[----:B--2---:R-:W-:-:S03]  /*47b0*/  IMAD.WIDE.U32 R18, R25, UR6, R12 ;  /* 0x0000000619127c25 */ /* 0x004fc6000f8e000c */
[----:B------:R-:W-:Y:S01]  /*47c0*/  ISETP.LT.OR P3, PT, R66, 0x1, !P0 ;  /* 0x000000014200780c */ /* 0x000fe20004761670 */
[----:B------:R-:W-:Y:S01]  /*47d0*/  IMAD R16, R16, UR6, RZ ;  /* 0x0000000610107c24 */ /* 0x000fe2000f8e02ff */
[----:B------:R-:W-:-:S03]  /*47e0*/  IADD3 R18, P2, R18, UR10, RZ ;  /* 0x0000000a12127c10 */ /* 0x000fc6000ff5e0ff */
[----:B------:R-:W-:-:S05]  /*47f0*/  IMAD R25, R25, UR7, R16 ;  /* 0x0000000719197c24 */ /* 0x000fca000f8e0210 */
[----:B------:R-:W-:-:S03]  /*4800*/  IADD3.X R19, R19, UR11, R25, P2, !PT ;  /* 0x0000000b13137c10 */ /* 0x000fc600097fe419 */
[----:B---3--:R-:W0:Y:S01]  /*4810*/  @!P3 LDC.64 R20, c[0x0][0x5c0] ;  /* 0x00017000ff14bb82 */ /* 0x008e220000000a00 */
[----:B----4-:R-:W-:-:S04]  /*4820*/  LOP3.LUT R14, R14, 0xff, RZ, 0xc0, !PT ;  /* 0x000000ff0e0e7812 */ /* 0x010fc800078ec0ff */
        /* <DEDUP_REMOVED lines=22> */
[----:B------:R-:W-:Y:S02]  /*4990*/  IADD3 R25, P1, R17, 0x88, RZ ;  /* 0x0000008811197810 */ /* 0x000fe40007f3e0ff */
[----:B0-----:R-:W-:-:S03]  /*49a0*/  @!P2 IADD3 R24, P4, P5, R10, R28, R93 ;  /* 0x0000001c0a18a210 */ /* 0x001fc60007d9e05d */
[----:B------:R-:W-:Y:S01]  /*49b0*/  IMAD.X R16, RZ, RZ, R15, P1 ;  /* 0x000000ffff107224 */ /* 0x000fe200008e060f */
[----:B------:R-:W-:Y:S01]  /*49c0*/  ISETP.GE.AND P1, PT, R67, 0x89, PT ;  /* 0x000000894300780c */ /* 0x000fe20003f26270 */
[----:B-1----:R-:W-:-:S03]  /*49d0*/  IMAD.WIDE.U32 R20, R25, UR6, R12 ;  /* 0x0000000619147c25 */ /* 0x002fc6000f8e000c */
[----:B------:R-:W-:Y:S01]  /*49e0*/  ISETP.LT.OR P3, PT, R66, 0x1, !P1 ;  /* 0x000000014200780c */ /* 0x000fe20004f61670 */
[----:B------:R-:W-:-:S04]  /*49f0*/  IMAD R16, R16, UR6, RZ ;  /* 0x0000000610107c24 */ /* 0x000fc8000f8e02ff */
[----:B------:R-:W-:Y:S01]  /*4a00*/  IMAD R27, R25, UR7, R16 ;  /* 0x00000007191b7c24 */ /* 0x000fe2000f8e0210 */
[----:B------:R-:W-:Y:S02]  /*4a10*/  @!P2 IADD3.X R25, R65, R29, R90, P4, P5 ;  /* 0x0000001d4119a210 */ /* 0x000fe400027ea45a */
[----:B------:R-:W-:-:S04]  /*4a20*/  IADD3 R20, P4, R20, UR10, RZ ;  /* 0x0000000a14147c10 */ /* 0x000fc8000ff9e0ff */
[----:B------:R-:W-:Y:S02]  /*4a30*/  IADD3.X R21, R21, UR11, R27, P4, !PT ;  /* 0x0000000b15157c10 */ /* 0x000fe4000a7fe41b */
[----:B------:R-:W0:Y:S01]  /*4a40*/  @!P3 LDC.64 R26, c[0x0][0x5c0] ;  /* 0x00017000ff1abb82 */ /* 0x000e220000000a00 */
[----:B--2---:R-:W-:-:S04]  /*4a50*/  LOP3.LUT R14, R14, 0xff, RZ, 0xc0, !PT ;  /* 0x000000ff0e0e7812 */ /* 0x004fc800078ec0ff */
[----:B------:R-:W-:-:S05]  /*4a60*/  F2FP.F16.E4M3.UNPACK_B R14, R14 ;  /* 0x0000000eff0e723e */ /* 0x000fca00020006ff */
[----:B------:R-:W-:-:S05]  /*4a70*/  HADD2.F32 R14, -RZ, R14.H0_H0 ;  /* 0x2000000eff0e7230 */ /* 0x000fca0000004100 */
[----:B------:R-:W-:Y:S01]  /*4a80*/  FMUL R23, R14, R89 ;  /* 0x000000590e177220 */ /* 0x000fe20000400000 */
[----:B------:R-:W-:-:S03]  /*4a90*/  PRMT R14, RZ, 0x7610, R14 ;  /* 0x00007610ff0e7816 */ /* 0x000fc6000000000e */
[----:B------:R-:W-:-:S05]  /*4aa0*/  FFMA R23, R146, R88, R23 ;  /* 0x0000005892177223 */ /* 0x000fca0000000017 */
[----:B------:R-:W-:-:S05]  /*4ab0*/  F2FP.SATFINITE.E4M3.F32.PACK_AB_MERGE_C R29, RZ, R23, RZ ;  /* 0x00000017ff1d723e */ /* 0x000fca00048070ff */
[----:B------:R1:W-:Y:S04]  /*4ac0*/  @!P2 STG.E.U8 desc[UR20][R24.64+0x1], R29 ;  /* 0x0000011d1800a986 */ /* 0x0003e8000c101114 */
[----:B------:R-:W2:Y:S01]  /*4ad0*/  @!P3 LDG.E.U8 R14, desc[UR20][R20.64] ;  /* 0x00000014140eb981 */ /* 0x000ea2000c1e1100 */
[----:B------:R-:W-:Y:S02]  /*4ae0*/  @!P3 IADD3 R23, P4, P5, R95, R10, R93 ;  /* 0x0000000a5f17b210 */ /* 0x000fe40007d9e05d */
[----:B------:R-:W-:Y:S02]  /*4af0*/  ISETP.LT.OR P2, PT, R66, 0x2, !P1 ;  /* 0x000000024200780c */ /* 0x000fe40004f41670 */
[----:B------:R-:W-:Y:S02]  /*4b00*/  @!P3 IADD3.X R16, R92, R65, R90, P4, P5 ;  /* 0x000000415c10b210 */ /* 0x000fe400027ea45a */
[----:B0-----:R-:W-:-:S05]  /*4b10*/  @!P3 IADD3 R22, P4, R23, R26, RZ ;  /* 0x0000001a1716b210 */ /* 0x001fca0007f9e0ff */
[----:B------:R-:W-:-:S04]  /*4b20*/  @!P3 IMAD.X R23, R16, 0x1, R27, P4 ;  /* 0x000000011017b824 */ /* 0x000fc800020e061b */
        /* <DEDUP_REMOVED lines=9> */
[----:B------:R-:W3:Y:S01]  /*4bc0*/  @!P2 LDG.E.U8 R14, desc[UR20][R20.64+0x1] ;  /* 0x00000114140ea981 */ /* 0x000ee2000c1e1100 */
[----:B-1----:R-:W-:Y:S02]  /*4bd0*/  @!P2 IADD3 R29, P4, P5, R95, R10, R93 ;  /* 0x0000000a5f1da210 */ /* 0x002fe40007d9e05d */
[----:B------:R-:W-:-:S13]  /*4be0*/  ISETP.LT.OR P3, PT, R66, 0x9, !P0 ;  /* 0x000000094200780c */ /* 0x000fda0004761670 */
[----:B--2---:R-:W1:Y:S01]  /*4bf0*/  @!P3 LDC.64 R22, c[0x0][0x5c0] ;  /* 0x00017000ff16bb82 */ /* 0x004e620000000a00 */
[----:B---3--:R-:W-:-:S04]  /*4c00*/  LOP3.LUT R14, R14, 0xff, RZ, 0xc0, !PT ;  /* 0x000000ff0e0e7812 */ /* 0x008fc800078ec0ff */
[----:B------:R-:W-:-:S05]  /*4c10*/  F2FP.F16.E4M3.UNPACK_B R14, R14 ;  /* 0x0000000eff0e723e */ /* 0x000fca00020006ff */
[----:B------:R-:W-:-:S05]  /*4c20*/  HADD2.F32 R14, -RZ, R14.H0_H0 ;  /* 0x2000000eff0e7230 */ /* 0x000fca0000004100 */
[----:B------:R-:W-:Y:S01]  /*4c30*/  FMUL R25, R14, R89 ;  /* 0x000000590e197220 */ /* 0x000fe20000400000 */
[----:B------:R-:W-:Y:S02]  /*4c40*/  @!P2 IADD3.X R14, R92, R65, R90, P4, P5 ;  /* 0x000000415c0ea210 */ /* 0x000fe400027ea45a */
[----:B0-----:R-:W-:Y:S01]  /*4c50*/  @!P2 IADD3 R24, P4, R29, R30, RZ ;  /* 0x0000001e1d18a210 */ /* 0x001fe20007f9e0ff */
[----:B------:R-:W-:-:S04]  /*4c60*/  FFMA R140, R140, R88, R25 ;  /* 0x000000588c8c7223 */ /* 0x000fc80000000019 */
[----:B------:R-:W-:Y:S01]  /*4c70*/  @!P2 IMAD.X R25, R14, 0x1, R31, P4 ;  /* 0x000000010e19a824 */ /* 0x000fe200020e061f */
[----:B------:R-:W-:Y:S02]  /*4c80*/  F2FP.SATFINITE.E4M3.F32.PACK_AB_MERGE_C R27, RZ, R140, RZ ;  /* 0x0000008cff1b723e */ /* 0x000fe400048070ff */
[----:B------:R-:W-:-:S03]  /*4c90*/  PRMT R14, RZ, 0x7610, R14 ;  /* 0x00007610ff0e7816 */ /* 0x000fc6000000000e */
[----:B------:R0:W-:Y:S04]  /*4ca0*/  @!P2 STG.E.U8 desc[UR20][R24.64+0x1], R27 ;  /* 0x0000011b1800a986 */ /* 0x0001e8000c101114 */
[----:B------:R-:W2:Y:S01]  /*4cb0*/  @!P3 LDG.E.U8 R14, desc[UR20][R18.64+0x8] ;  /* 0x00000814120eb981 */ /* 0x000ea2000c1e1100 */
[----:B------:R-:W-:Y:S02]  /*4cc0*/  ISETP.LT.OR P2, PT, R66, 0xa, !P0 ;  /* 0x0000000a4200780c */ /* 0x000fe40004741670 */
[----:B-1----:R-:W-:-:S04]  /*4cd0*/  @!P3 IADD3 R22, P4, P5, R10, R22, R93 ;  /* 0x000000160a16b210 */ /* 0x002fc80007d9e05d */
[----:B------:R-:W-:-:S07]  /*4ce0*/  @!P3 IADD3.X R23, R65, R23, R90, P4, P5 ;  /* 0x000000174117b210 */ /* 0x000fce00027ea45a */
[----:B------:R-:W1:Y:S01]  /*4cf0*/  @!P2 LDC.64 R28, c[0x0][0x5c0] ;  /* 0x00017000ff1cab82 */ /* 0x000e620000000a00 */
[----:B--2---:R-:W-:-:S04]  /*4d00*/  LOP3.LUT R14, R14, 0xff, RZ, 0xc0, !PT ;  /* 0x000000ff0e0e7812 */ /* 0x004fc800078ec0ff */
[----:B------:R-:W-:-:S05]  /*4d10*/  F2FP.F16.E4M3.UNPACK_B R14, R14 ;  /* 0x0000000eff0e723e */ /* 0x000fca00020006ff */
[----:B------:R-:W-:-:S05]  /*4d20*/  HADD2.F32 R14, -RZ, R14.H0_H0 ;  /* 0x2000000eff0e7230 */ /* 0x000fca0000004100 */
[----:B------:R-:W-:-:S04]  /*4d30*/  FMUL R14, R14, R89 ;  /* 0x000000590e0e7220 */ /* 0x000fc80000400000 */
[----:B------:R-:W-:-:S05]  /*4d40*/  FFMA R14, R141, R88, R14 ;  /* 0x000000588d0e7223 */ /* 0x000fca000000000e */
[----:B0-----:R-:W-:Y:S02]  /*4d50*/  F2FP.SATFINITE.E4M3.F32.PACK_AB_MERGE_C R27, RZ, R14, RZ ;  /* 0x0000000eff1b723e */ /* 0x001fe400048070ff */
[----:B------:R-:W-:-:S03]  /*4d60*/  PRMT R14, RZ, 0x7610, R14 ;  /* 0x00007610ff0e7816 */ /* 0x000fc6000000000e */
[----:B------:R0:W-:Y:S04]  /*4d70*/  @!P3 STG.E.U8 desc[UR20][R22.64+0x8], R27 ;  /* 0x0000081b1600b986 */ /* 0x0001e8000c101114 */
[----:B------:R-:W2:Y:S01]  /*4d80*/  @!P2 LDG.E.U8 R14, desc[UR20][R18.64+0x9] ;  /* 0x00000914120ea981 */ /* 0x000ea2000c1e1100 */
[----:B------:R-:W-:Y:S02]  /*4d90*/  ISETP.LT.OR P3, PT, R66, 0x9, !P1 ;  /* 0x000000094200780c */ /* 0x000fe40004f61670 */
[----:B-1----:R-:W-:Y:S02]  /*4da0*/  @!P2 IADD3 R24, P4, P5, R10, R28, R93 ;  /* 0x0000001c0a18a210 */ /* 0x002fe40007d9e05d */
[----:B--2---:R-:W-:-:S04]  /*4db0*/  LOP3.LUT R14, R14, 0xff, RZ, 0xc0, !PT ;  /* 0x000000ff0e0e7812 */ /* 0x004fc800078ec0ff */
[----:B------:R-:W-:-:S05]  /*4dc0*/  F2FP.F16.E4M3.UNPACK_B R14, R14 ;  /* 0x0000000eff0e723e */ /* 0x000fca00020006ff */
[----:B------:R-:W-:-:S05]  /*4dd0*/  HADD2.F32 R14, -RZ, R14.H0_H0 ;  /* 0x2000000eff0e7230 */ /* 0x000fca0000004100 */
[----:B------:R-:W-:Y:S01]  /*4de0*/  FMUL R25, R14, R89 ;  /* 0x000000590e197220 */ /* 0x000fe20000400000 */
[----:B------:R-:W-:-:S03]  /*4df0*/  PRMT R14, RZ, 0x7610, R14 ;  /* 0x00007610ff0e7816 */ /* 0x000fc6000000000e */
[----:B------:R-:W-:Y:S01]  /*4e00*/  FFMA R138, R138, R88, R25 ;  /* 0x000000588a8a7223 */ /* 0x000fe20000000019 */
[----:B------:R-:W-:Y:S02]  /*4e10*/  @!P2 IADD3.X R25, R65, R29, R90, P4, P5 ;  /* 0x0000001d4119a210 */ /* 0x000fe400027ea45a */
[----:B------:R-:W1:Y:S02]  /*4e20*/  @!P3 LDC.64 R28, c[0x0][0x5c0] ;  /* 0x00017000ff1cbb82 */ /* 0x000e640000000a00 */
[----:B0-----:R-:W-:-:S05]  /*4e30*/  F2FP.SATFINITE.E4M3.F32.PACK_AB_MERGE_C R27, RZ, R138, RZ ;  /* 0x0000008aff1b723e */ /* 0x001fca00048070ff */
[----:B------:R0:W-:Y:S04]  /*4e40*/  @!P2 STG.E.U8 desc[UR20][R24.64+0x9], R27 ;  /* 0x0000091b1800a986 */ /* 0x0001e8000c101114 */
[----:B------:R-:W2:Y:S01]  /*4e50*/  @!P3 LDG.E.U8 R14, desc[UR20][R20.64+0x8] ;  /* 0x00000814140eb981 */ /* 0x000ea2000c1e1100 */
[----:B------:R-:W-:Y:S02]  /*4e60*/  @!P3 IADD3 R23, P4, P5, R95, R10, R93 ;  /* 0x0000000a5f17b210 */ /* 0x000fe40007d9e05d */
[----:B------:R-:W-:Y:S02]  /*4e70*/  ISETP.LT.OR P2, PT, R66, 0xa, !P1 ;  /* 0x0000000a4200780c */ /* 0x000fe40004f41670 */
[----:B------:R-:W-:Y:S02]  /*4e80*/  @!P3 IADD3.X R16, R92, R65, R90, P4, P5 ;  /* 0x000000415c10b210 */ /* 0x000fe400027ea45a */
[----:B-1----:R-:W-:-:S09]  /*4e90*/  @!P3 IADD3 R22, P4, R23, R28, RZ ;  /* 0x0000001c1716b210 */ /* 0x002fd20007f9e0ff */
[----:B------:R-:W1:Y:S01]  /*4ea0*/  @!P2 LDC.64 R30, c[0x0][0x5c0] ;  /* 0x00017000ff1eab82 */ /* 0x000e620000000a00 */
[----:B------:R-:W-:Y:S01]  /*4eb0*/  @!P3 IMAD.X R23, R16, 0x1, R29, P4 ;  /* 0x000000011017b824 */ /* 0x000fe200020e061d */
        /* <DEDUP_REMOVED lines=9> */
[----:B------:R-:W-:Y:S02]  /*4f50*/  @!P2 IADD3 R29, P4, P5, R95, R10, R93 ;  /* 0x0000000a5f1da210 */ /* 0x000fe40007d9e05d */
[----:B------:R-:W-:-:S13]  /*4f60*/  ISETP.LT.OR P3, PT, R66, 0x11, !P0 ;  /* 0x000000114200780c */ /* 0x000fda0004761670 */
[----:B0-----:R-:W0:Y:S01]  /*4f70*/  @!P3 LDC.64 R22, c[0x0][0x5c0] ;  /* 0x00017000ff16bb82 */ /* 0x001e220000000a00 */
[----:B--2---:R-:W-:-:S04]  /*4f80*/  LOP3.LUT R14, R14, 0xff, RZ, 0xc0, !PT ;  /* 0x000000ff0e0e7812 */ /* 0x004fc800078ec0ff */
[----:B------:R-:W-:-:S05]  /*4f90*/  F2FP.F16.E4M3.UNPACK_B R14, R14 ;  /* 0x0000000eff0e723e */ /* 0x000fca00020006ff */
[----:B------:R-:W-:-:S05]  /*4fa0*/  HADD2.F32 R14, -RZ, R14.H0_H0 ;  /* 0x2000000eff0e7230 */ /* 0x000fca0000004100 */
[----:B------:R-:W-:Y:S01]  /*4fb0*/  FMUL R25, R14, R89 ;  /* 0x000000590e197220 */ /* 0x000fe20000400000 */
[----:B------:R-:W-:Y:S02]  /*4fc0*/  @!P2 IADD3.X R14, R92, R65, R90, P4, P5 ;  /* 0x000000415c0ea210 */ /* 0x000fe400027ea45a */
[----:B-1----:R-:W-:Y:S01]  /*4fd0*/  @!P2 IADD3 R24, P4, R29, R30, RZ ;  /* 0x0000001e1d18a210 */ /* 0x002fe20007f9e0ff */
[----:B------:R-:W-:-:S04]  /*4fe0*/  FFMA R136, R136, R88, R25 ;  /* 0x0000005888887223 */ /* 0x000fc80000000019 */
[----:B------:R-:W-:Y:S01]  /*4ff0*/  @!P2 IMAD.X R25, R14, 0x1, R31, P4 ;  /* 0x000000010e19a824 */ /* 0x000fe200020e061f */
[----:B------:R-:W-:Y:S02]  /*5000*/  F2FP.SATFINITE.E4M3.F32.PACK_AB_MERGE_C R27, RZ, R136, RZ ;  /* 0x00000088ff1b723e */ /* 0x000fe400048070ff */
[----:B------:R-:W-:-:S03]  /*5010*/  PRMT R14, RZ, 0x7610, R14 ;  /* 0x00007610ff0e7816 */ /* 0x000fc6000000000e */
        /* <DEDUP_REMOVED lines=16> */
[----:B0-----:R-:W-:Y:S02]  /*5120*/  @!P2 IADD3 R24, P4, P5, R10, R28, R93 ;  /* 0x0000001c0a18a210 */ /* 0x001fe40007d9e05d */
[----:B--2---:R-:W-:-:S04]  /*5130*/  LOP3.LUT R14, R14, 0xff, RZ, 0xc0, !PT ;  /* 0x000000ff0e0e7812 */ /* 0x004fc800078ec0ff */
[----:B------:R-:W-:-:S05]  /*5140*/  F2FP.F16.E4M3.UNPACK_B R14, R14 ;  /* 0x0000000eff0e723e */ /* 0x000fca00020006ff */
[----:B------:R-:W-:-:S05]  /*5150*/  HADD2.F32 R14, -RZ, R14.H0_H0 ;  /* 0x2000000eff0e7230 */ /* 0x000fca0000004100 */
[----:B------:R-:W-:Y:S01]  /*5160*/  FMUL R25, R14, R89 ;  /* 0x000000590e197220 */ /* 0x000fe20000400000 */
[----:B------:R-:W-:-:S03]  /*5170*/  PRMT R14, RZ, 0x7610, R14 ;  /* 0x00007610ff0e7816 */ /* 0x000fc6000000000e */
[----:B------:R-:W-:Y:S01]  /*5180*/  FFMA R134, R134, R88, R25 ;  /* 0x0000005886867223 */ /* 0x000fe20000000019 */
[----:B------:R-:W-:Y:S02]  /*5190*/  @!P2 IADD3.X R25, R65, R29, R90, P4, P5 ;  /* 0x0000001d4119a210 */ /* 0x000fe400027ea45a */
[----:B------:R-:W0:Y:S02]  /*51a0*/  @!P3 LDC.64 R28, c[0x0][0x5c0] ;  /* 0x00017000ff1cbb82 */ /* 0x000e240000000a00 */
[----:B-1----:R-:W-:-:S05]  /*51b0*/  F2FP.SATFINITE.E4M3.F32.PACK_AB_MERGE_C R27, RZ, R134, RZ ;  /* 0x00000086ff1b723e */ /* 0x002fca00048070ff */
[----:B------:R1:W-:Y:S04]  /*51c0*/  @!P2 STG.E.U8 desc[UR20][R24.64+0x11], R27 ;  /* 0x0000111b1800a986 */ /* 0x0003e8000c101114 */
[----:B------:R-:W2:Y:S01]  /*51d0*/  @!P3 LDG.E.U8 R14, desc[UR20][R20.64+0x10] ;  /* 0x00001014140eb981 */ /* 0x000ea2000c1e1100 */
[----:B------:R-:W-:Y:S02]  /*51e0*/  @!P3 IADD3 R23, P4, P5, R95, R10, R93 ;  /* 0x0000000a5f17b210 */ /* 0x000fe40007d9e05d */
[----:B------:R-:W-:Y:S02]  /*51f0*/  ISETP.LT.OR P2, PT, R66, 0x12, !P1 ;  /* 0x000000124200780c */ /* 0x000fe40004f41670 */
[----:B------:R-:W-:Y:S02]  /*5200*/  @!P3 IADD3.X R16, R92, R65, R90, P4, P5 ;  /* 0x000000415c10b210 */ /* 0x000fe400027ea45a */
[----:B0-----:R-:W-:-:S09]  /*5210*/  @!P3 IADD3 R22, P4, R23, R28, RZ ;  /* 0x0000001c1716b210 */ /* 0x001fd20007f9e0ff */
[----:B------:R-:W0:Y:S01]  /*5220*/  @!P2 LDC.64 R30, c[0x0][0x5c0] ;  /* 0x00017000ff1eab82 */ /* 0x000e220000000a00 */
[----:B------:R-:W-:Y:S01]  /*5230*/  @!P3 IMAD.X R23, R16, 0x1, R29, P4 ;  /* 0x000000011017b824 */ /* 0x000fe200020e061d */
        /* <DEDUP_REMOVED lines=9> */
[----:B------:R-:W-:Y:S02]  /*52d0*/  @!P2 IADD3 R29, P4, P5, R95, R10, R93 ;  /* 0x0000000a5f1da210 */ /* 0x000fe40007d9e05d */
[----:B------:R-:W-:-:S13]  /*52e0*/  ISETP.LT.OR P3, PT, R66, 0x19, !P0 ;  /* 0x000000194200780c */ /* 0x000fda0004761670 */
[----:B-1----:R-:W1:Y:S01]  /*52f0*/  @!P3 LDC.64 R22, c[0x0][0x5c0] ;  /* 0x00017000ff16bb82 */ /* 0x002e620000000a00 */
[----:B--2---:R-:W-:-:S04]  /*5300*/  LOP3.LUT R14, R14, 0xff, RZ, 0xc0, !PT ;  /* 0x000000ff0e0e7812 */ /* 0x004fc800078ec0ff */
        /* <DEDUP_REMOVED lines=37> */
[----:B------:R-:W-:Y:S02]  /*5560*/  @!P2 IADD3 R19, P0, P3, R95, R10, R93 ;  /* 0x0000000a5f13a210 */ /* 0x000fe40007b1e05d */
[----:B------:R-:W-:Y:S02]  /*5570*/  ISETP.LT.OR P1, PT, R66, 0x1a, !P1 ;  /* 0x0000001a4200780c */ /* 0x000fe40004f21670 */
[----:B0-----:R-:W-:Y:S02]  /*5580*/  @!P2 IADD3 R18, P4, R19, R26, RZ ;  /* 0x0000001a1312a210 */ /* 0x001fe40007f9e0ff */
[----:B------:R-:W-:-:S05]  /*5590*/  @!P2 IADD3.X R16, R92, R65, R90, P0, P3 ;  /* 0x000000415c10a210 */ /* 0x000fca00007e645a */
        /* <DEDUP_REMOVED lines=11> */
[----:B-1----:R-:W-:-:S05]  /*5650*/  IADD3 R25, P0, R17, 0x100, RZ ;  /* 0x0000010011197810 */ /* 0x002fca0007f1e0ff */
[----:B--2---:R-:W-:Y:S01]  /*5660*/  IMAD.WIDE.U32 R18, R25, UR6, R12 ;  /* 0x0000000619127c25 */ /* 0x004fe2000f8e000c */
[----:B---3--:R-:W-:-:S04]  /*5670*/  LOP3.LUT R14, R14, 0xff, RZ, 0xc0, !PT ;  /* 0x000000ff0e0e7812 */ /* 0x008fc800078ec0ff */
[----:B------:R-:W-:-:S05]  /*5680*/  F2FP.F16.E4M3.UNPACK_B R14, R14 ;  /* 0x0000000eff0e723e */ /* 0x000fca00020006ff */
[----:B------:R-:W-:-:S05]  /*5690*/  HADD2.F32 R14, -RZ, R14.H0_H0 ;  /* 0x2000000eff0e7230 */ /* 0x000fca0000004100 */
[----:B------:R-:W-:Y:S01]  /*56a0*/  FMUL R23, R14, R89 ;  /* 0x000000590e177220 */ /* 0x000fe20000400000 */
[----:B------:R-:W-:Y:S01]  /*56b0*/  IMAD.X R14, RZ, RZ, R15, P0 ;  /* 0x000000ffff0e7224 */ /* 0x000fe200000e060f */
[----:B------:R-:W-:Y:S02]  /*56c0*/  ISETP.GE.AND P0, PT, R67, 0x101, PT ;  /* 0x000001014300780c */ /* 0x000fe40003f06270 */
[----:B------:R-:W-:Y:S01]  /*56d0*/  FFMA R126, R126, R88, R23 ;  /* 0x000000587e7e7223 */ /* 0x000fe20000000017 */
[----:B------:R-:W-:Y:S01]  /*56e0*/  @!P1 IADD3 R23, P4, P5, R95, R10, R93 ;  /* 0x0000000a5f179210 */ /* 0x000fe20007d9e05d */
[----:B------:R-:W-:Y:S01]  /*56f0*/  IMAD R14, R14, UR6, RZ ;  /* 0x000000060e0e7c24 */ /* 0x000fe2000f8e02ff */
[----:B------:R-:W-:Y:S02]  /*5700*/  ISETP.LT.OR P2, PT, R66, 0x1, !P0 ;  /* 0x000000014200780c */ /* 0x000fe40004741670 */
[----:B0-----:R-:W-:Y:S01]  /*5710*/  @!P1 IADD3 R22, P3, R23, R28, RZ ;  /* 0x0000001c17169210 */ /* 0x001fe20007f7e0ff */
[----:B------:R-:W-:Y:S01]  /*5720*/  IMAD R25, R25, UR7, R14 ;  /* 0x0000000719197c24 */ /* 0x000fe2000f8e020e */
[----:B------:R-:W-:-:S02]  /*5730*/  @!P1 IADD3.X R16, R92, R65, R90, P4, P5 ;  /* 0x000000415c109210 */ /* 0x000fc400027ea45a */
[----:B------:R-:W-:Y:S02]  /*5740*/  IADD3 R18, P4, R18, UR10, RZ ;  /* 0x0000000a12127c10 */ /* 0x000fe4000ff9e0ff */
[----:B------:R-:W-:Y:S01]  /*5750*/  F2FP.SATFINITE.E4M3.F32.PACK_AB_MERGE_C R27, RZ, R126, RZ ;  /* 0x0000007eff1b723e */ /* 0x000fe200048070ff */
[----:B------:R-:W-:Y:S01]  /*5760*/  @!P1 IMAD.X R23, R16, 0x1, R29, P3 ;  /* 0x0000000110179824 */ /* 0x000fe200018e061d */
[----:B------:R-:W-:Y:S02]  /*5770*/  PRMT R14, RZ, 0x7610, R14 ;  /* 0x00007610ff0e7816 */ /* 0x000fe4000000000e */
[----:B------:R-:W-:Y:S01]  /*5780*/  IADD3.X R19, R19, UR11, R25, P4, !PT ;  /* 0x0000000b13137c10 */ /* 0x000fe2000a7fe419 */
[----:B------:R-:W0:Y:S01]  /*5790*/  @!P2 LDC.64 R20, c[0x0][0x5c0] ;  /* 0x00017000ff14ab82 */ /* 0x000e220000000a00 */
[----:B------:R1:W-:Y:S04]  /*57a0*/  @!P1 STG.E.U8 desc[UR20][R22.64+0x19], R27 ;  /* 0x0000191b16009986 */ /* 0x0003e8000c101114 */
[----:B------:R-:W2:Y:S01]  /*57b0*/  @!P2 LDG.E.U8 R14, desc[UR20][R18.64] ;  /* 0x00000014120ea981 */ /* 0x000ea2000c1e1100 */
[----:B------:R-:W-:-:S13]  /*57c0*/  ISETP.LT.OR P3, PT, R66, 0x2, !P0 ;  /* 0x000000024200780c */ /* 0x000fda0004761670 */
[----:B------:R-:W3:Y:S01]  /*57d0*/  @!P3 LDC.64 R28, c[0x0][0x5c0] ;  /* 0x00017000ff1cbb82 */ /* 0x000ee20000000a00 */
[----:B0-----:R-:W-:-:S04]  /*57e0*/  @!P2 IADD3 R20, P1, P4, R10, R20, R97 ;  /* 0x000000140a14a210 */ /* 0x001fc80007c3e061 */
[----:B------:R-:W-:Y:S02]  /*57f0*/  @!P2 IADD3.X R21, R65, R21, R91, P1, P4 ;  /* 0x000000154115a210 */ /* 0x000fe40000fe845b */
        /* <DEDUP_REMOVED lines=10> */
[----:B---3--:R-:W-:-:S03]  /*58a0*/  @!P3 IADD3 R24, P4, P5, R10, R28, R97 ;  /* 0x0000001c0a18b210 */ /* 0x008fc60007d9e061 */
[----:B------:R-:W-:Y:S01]  /*58b0*/  IMAD.X R16, RZ, RZ, R15, P1 ;  /* 0x000000ffff107224 */ /* 0x000fe200008e060f */
[----:B------:R-:W-:Y:S01]  /*58c0*/  ISETP.GE.AND P1, PT, R67, 0x109, PT ;  /* 0x000001094300780c */ /* 0x000fe20003f26270 */
[----:B0-----:R-:W-:-:S03]  /*58d0*/  IMAD.WIDE.U32 R20, R25, UR6, R12 ;  /* 0x0000000619147c25 */ /* 0x001fc6000f8e000c */
        /* <DEDUP_REMOVED lines=218> */
[----:B------:R-:W-:Y:S02]  /*6680*/  IADD3.X R19, R19, UR11, R25, P4, !PT ;  /* 0x0000000b13137c10 */ /* 0x000fe4000a7fe419 */
[----:B------:R0:W-:Y:S01]  /*6690*/  @!P1 STG.E.U8 desc[UR20][R22.64+0x19], R27 ;  /* 0x0000191b16009986 */ /* 0x0001e2000c101114 */
[----:B------:R-:W1:Y:S03]  /*66a0*/  @!P2 LDC.64 R24, c[0x0][0x5c0] ;  /* 0x00017000ff18ab82 */ /* 0x000e660000000a00 */
[----:B------:R-:W2:Y:S01]  /*66b0*/  @!P2 LDG.E.U8 R14, desc[UR20][R18.64] ;  /* 0x00000014120ea981 */ /* 0x000ea2000c1e1100 */
[----:B------:R-:W-:Y:S01]  /*66c0*/  @!P2 IMAD.MOV.U32 R20, RZ, RZ, R10 ;  /* 0x000000ffff14a224 */ /* 0x000fe200078e000a */
[----:B------:R-:W-:Y:S01]  /*66d0*/  ISETP.LT.OR P3, PT, R66, 0x2, !P0 ;  /* 0x000000024200780c */ /* 0x000fe20004761670 */
[----:B------:R-:W-:-:S02]  /*66e0*/  @!P2 IMAD.MOV.U32 R21, RZ, RZ, R65 ;  /* 0x000000ffff15a224 */ /* 0x000fc400078e0041 */
[----:B------:R-:W-:Y:S02]  /*66f0*/  @!P2 IMAD R16, R9, 0x180, RZ ;  /* 0x000001800910a824 */ /* 0x000fe400078e02ff */
[----:B------:R-:W-:-:S08]  /*6700*/  @!P2 IMAD.WIDE.U32 R20, R8, 0x180, R20 ;  /* 0x000001800814a825 */ /* 0x000fd000078e0014 */
[----:B0-----:R-:W0:Y:S01]  /*6710*/  @!P3 LDC.64 R26, c[0x0][0x5c0] ;  /* 0x00017000ff1abb82 */ /* 0x001e220000000a00 */
[----:B-1----:R-:W-:-:S04]  /*6720*/  @!P2 IADD3 R20, P1, R20, R24, RZ ;  /* 0x000000181414a210 */ /* 0x002fc80007f3e0ff */
[----:B------:R-:W-:Y:S02]  /*6730*/  @!P2 IADD3.X R21, R25, R21, R16, P1, !PT ;  /* 0x000000151915a210 */ /* 0x000fe40000ffe410 */
        /* <DEDUP_REMOVED lines=9> */
[----:B------:R-:W-:-:S05]  /*67d0*/  IADD3 R23, P1, R17, 0x188, RZ ;  /* 0x0000018811177810 */ /* 0x000fca0007f3e0ff */
[----:B------:R-:W-:Y:S01]  /*67e0*/  IMAD.X R16, RZ, RZ, R15, P1 ;  /* 0x000000ffff107224 */ /* 0x000fe200008e060f */
[----:B------:R-:W-:Y:S01]  /*67f0*/  ISETP.GE.AND P1, PT, R67, 0x189, PT ;  /* 0x000001894300780c */ /* 0x000fe20003f26270 */
[----:B------:R-:W-:Y:S02]  /*6800*/  @!P3 IMAD.MOV.U32 R15, RZ, RZ, R65 ;  /* 0x000000ffff0fb224 */ /* 0x000fe400078e0041 */
[----:B------:R-:W-:Y:S01]  /*6810*/  IMAD R16, R16, UR6, RZ ;  /* 0x0000000610107c24 */ /* 0x000fe2000f8e02ff */
[----:B------:R-:W-:Y:S01]  /*6820*/  ISETP.LT.OR P2, PT, R66, 0x1, !P1 ;  /* 0x000000014200780c */ /* 0x000fe20004f41670 */
[----:B------:R-:W-:-:S04]  /*6830*/  IMAD.WIDE.U32 R12, R23, UR6, R12 ;  /* 0x00000006170c7c25 */ /* 0x000fc8000f8e000c */
[----:B-1----:R-:W-:Y:S01]  /*6840*/  @!P3 IMAD R20, R9, 0x180, RZ ;  /* 0x000001800914b824 */ /* 0x002fe200078e02ff */
[----:B------:R-:W-:Y:S01]  /*6850*/  IADD3 R12, P4, R12, UR10, RZ ;  /* 0x0000000a0c0c7c10 */ /* 0x000fe2000ff9e0ff */
[--C-:B------:R-:W-:Y:S01]  /*6860*/  IMAD R23, R23, UR7, R16.reuse ;  /* 0x0000000717177c24 */ /* 0x100fe2000f8e0210 */
[----:B------:R-:W-:-:S04]  /*6870*/  PRMT R16, RZ, 0x7610, R16 ;  /* 0x00007610ff107816 */ /* 0x000fc80000000010 */
[----:B------:R-:W-:Y:S01]  /*6880*/  IADD3.X R13, R13, UR11, R23, P4, !PT ;  /* 0x0000000b0d0d7c10 */ /* 0x000fe2000a7fe417 */
[----:B------:R-:W1:Y:S01]  /*6890*/  @!P2 LDC.64 R24, c[0x0][0x5c0] ;  /* 0x00017000ff18ab82 */ /* 0x000e620000000a00 */
[----:B--2---:R-:W-:-:S04]  /*68a0*/  LOP3.LUT R14, R14, 0xff, RZ, 0xc0, !PT ;  /* 0x000000ff0e0e7812 */ /* 0x004fc800078ec0ff */
[----:B------:R-:W-:-:S05]  /*68b0*/  F2FP.F16.E4M3.UNPACK_B R14, R14 ;  /* 0x0000000eff0e723e */ /* 0x000fca00020006ff */
[----:B------:R-:W-:-:S05]  /*68c0*/  HADD2.F32 R14, -RZ, R14.H0_H0 ;  /* 0x2000000eff0e7230 */ /* 0x000fca0000004100 */
[----:B------:R-:W-:Y:S01]  /*68d0*/  FMUL R17, R14, R89 ;  /* 0x000000590e117220 */ /* 0x000fe20000400000 */
[----:B------:R-:W-:-:S03]  /*68e0*/  @!P3 IMAD.MOV.U32 R14, RZ, RZ, R10 ;  /* 0x000000ffff0eb224 */ /* 0x000fc600078e000a */
[----:B------:R-:W-:Y:S01]  /*68f0*/  FFMA R17, R110, R88, R17 ;  /* 0x000000586e117223 */ /* 0x000fe20000000011 */
[----:B------:R-:W-:-:S04]  /*6900*/  @!P3 IMAD.WIDE.U32 R14, R8, 0x180, R14 ;  /* 0x00000180080eb825 */ /* 0x000fc800078e000e */
[----:B------:R-:W-:Y:S02]  /*6910*/  F2FP.SATFINITE.E4M3.F32.PACK_AB_MERGE_C R21, RZ, R17, RZ ;  /* 0x00000011ff15723e */ /* 0x000fe400048070ff */
[----:B0-----:R-:W-:-:S04]  /*6920*/  @!P3 IADD3 R14, P5, R14, R26, RZ ;  /* 0x0000001a0e0eb210 */ /* 0x001fc80007fbe0ff */
[----:B------:R-:W-:-:S05]  /*6930*/  @!P3 IADD3.X R15, R27, R15, R20, P5, !PT ;  /* 0x0000000f1b0fb210 */ /* 0x000fca0002ffe414 */
[----:B------:R0:W-:Y:S04]  /*6940*/  @!P3 STG.E.U8 desc[UR20][R14.64+0x1], R21 ;  /* 0x000001150e00b986 */ /* 0x0001e8000c101114 */
[----:B------:R-:W2:Y:S01]  /*6950*/  @!P2 LDG.E.U8 R16, desc[UR20][R12.64] ;  /* 0x000000140c10a981 */ /* 0x000ea2000c1e1100 */
[----:B------:R-:W-:Y:S01]  /*6960*/  @!P2 IMAD R23, R9, 0x180, RZ ;  /* 0x000001800917a824 */ /* 0x000fe200078e02ff */
[----:B------:R-:W-:Y:S01]  /*6970*/  ISETP.LT.OR P3, PT, R66, 0x2, !P1 ;  /* 0x000000024200780c */ /* 0x000fe20004f61670 */
[----:B0-----:R-:W-:Y:S02]  /*6980*/  @!P2 IMAD.MOV.U32 R14, RZ, RZ, R10 ;  /* 0x000000ffff0ea224 */ /* 0x001fe400078e000a */
[----:B------:R-:W-:-:S10]  /*6990*/  @!P2 IMAD.MOV.U32 R15, RZ, RZ, R65 ;  /* 0x000000ffff0fa224 */ /* 0x000fd400078e0041 */
[----:B------:R-:W0:Y:S01]  /*69a0*/  @!P3 LDC.64 R26, c[0x0][0x5c0] ;  /* 0x00017000ff1abb82 */ /* 0x000e220000000a00 */
[----:B--2---:R-:W-:-:S04]  /*69b0*/  LOP3.LUT R16, R16, 0xff, RZ, 0xc0, !PT ;  /* 0x000000ff10107812 */ /* 0x004fc800078ec0ff */
[----:B------:R-:W-:-:S05]  /*69c0*/  F2FP.F16.E4M3.UNPACK_B R16, R16 ;  /* 0x00000010ff10723e */ /* 0x000fca00020006ff */
[----:B------:R-:W-:Y:S02]  /*69d0*/  HADD2.F32 R20, -RZ, R16.H0_H0 ;  /* 0x20000010ff147230 */ /* 0x000fe40000004100 */
[----:B------:R-:W-:-:S04]  /*69e0*/  @!P2 IMAD.WIDE.U32 R16, R8, 0x180, R14 ;  /* 0x000001800810a825 */ /* 0x000fc800078e000e */
[----:B------:R-:W-:Y:S01]  /*69f0*/  FMUL R20, R20, R89 ;  /* 0x0000005914147220 */ /* 0x000fe20000400000 */
[----:B------:R-:W-:Y:S01]  /*6a00*/  @!P2 IMAD.IADD R23, R17, 0x1, R23 ;  /* 0x000000011117a824 */ /* 0x000fe200078e0217 */
[----:B-1----:R-:W-:Y:S02]  /*6a10*/  @!P2 IADD3 R14, P4, P5, R16, R24, R95 ;  /* 0x00000018100ea210 */ /* 0x002fe40007d9e05f */
[----:B------:R-:W-:Y:S01]  /*6a20*/  FFMA R20, R113, R88, R20 ;  /* 0x0000005871147223 */ /* 0x000fe20000000014 */
[----:B------:R-:W-:Y:S02]  /*6a30*/  PRMT R16, RZ, 0x7610, R16 ;  /* 0x00007610ff107816 */ /* 0x000fe40000000010 */
[----:B------:R-:W-:Y:S02]  /*6a40*/  @!P2 IADD3.X R15, R23, R25, R92, P4, P5 ;  /* 0x00000019170fa210 */ /* 0x000fe400027ea45c */
[----:B------:R-:W-:-:S05]  /*6a50*/  F2FP.SATFINITE.E4M3.F32.PACK_AB_MERGE_C R23, RZ, R20, RZ ;  /* 0x00000014ff17723e */ /* 0x000fca00048070ff */
[----:B------:R1:W-:Y:S04]  /*6a60*/  @!P2 STG.E.U8 desc[UR20][R14.64], R23 ;  /* 0x000000170e00a986 */ /* 0x0003e8000c101114 */
[----:B------:R-:W2:Y:S01]  /*6a70*/  @!P3 LDG.E.U8 R16, desc[UR20][R12.64+0x1] ;  /* 0x000001140c10b981 */ /* 0x000ea2000c1e1100 */
[----:B------:R-:W-:Y:S01]  /*6a80*/  @!P3 IMAD R25, R9, 0x180, RZ ;  /* 0x000001800919b824 */ /* 0x000fe200078e02ff */
[----:B------:R-:W-:Y:S01]  /*6a90*/  ISETP.LT.OR P2, PT, R66, 0x9, !P0 ;  /* 0x000000094200780c */ /* 0x000fe20004741670 */
[----:B-1----:R-:W-:Y:S02]  /*6aa0*/  @!P3 IMAD.MOV.U32 R14, RZ, RZ, R10 ;  /* 0x000000ffff0eb224 */ /* 0x002fe400078e000a */
[----:B------:R-:W-:-:S10]  /*6ab0*/  @!P3 IMAD.MOV.U32 R15, RZ, RZ, R65 ;  /* 0x000000ffff0fb224 */ /* 0x000fd400078e0041 */
[----:B------:R-:W1:Y:S01]  /*6ac0*/  @!P2 LDC.64 R22, c[0x0][0x5c0] ;  /* 0x00017000ff16ab82 */ /* 0x000e620000000a00 */
[----:B--2---:R-:W-:-:S04]  /*6ad0*/  LOP3.LUT R16, R16, 0xff, RZ, 0xc0, !PT ;  /* 0x000000ff10107812 */ /* 0x004fc800078ec0ff */
[----:B------:R-:W-:-:S05]  /*6ae0*/  F2FP.F16.E4M3.UNPACK_B R16, R16 ;  /* 0x00000010ff10723e */ /* 0x000fca00020006ff */
[----:B------:R-:W-:Y:S02]  /*6af0*/  HADD2.F32 R20, -RZ, R16.H0_H0 ;  /* 0x20000010ff147230 */ /* 0x000fe40000004100 */
[----:B------:R-:W-:Y:S01]  /*6b00*/  @!P3 IMAD.WIDE.U32 R16, R8, 0x180, R14 ;  /* 0x000001800810b825 */ /* 0x000fe200078e000e */
[----:B------:R-:W-:-:S03]  /*6b10*/  PRMT R14, RZ, 0x7610, R14 ;  /* 0x00007610ff0e7816 */ /* 0x000fc6000000000e */
[----:B------:R-:W-:Y:S01]  /*6b20*/  FMUL R21, R20, R89 ;  /* 0x0000005914157220 */ /* 0x000fe20000400000 */
[----:B------:R-:W-:Y:S01]  /*6b30*/  @!P3 IMAD.IADD R25, R17, 0x1, R25 ;  /* 0x000000011119b824 */ /* 0x000fe200078e0219 */
[----:B0-----:R-:W-:Y:S02]  /*6b40*/  @!P3 IADD3 R16, P4, P5, R16, R26, R95 ;  /* 0x0000001a1010b210 */ /* 0x001fe40007d9e05f */
[----:B------:R-:W-:Y:S02]  /*6b50*/  FFMA R21, R106, R88, R21 ;  /* 0x000000586a157223 */ /* 0x000fe40000000015 */
[----:B------:R-:W-:-:S03]  /*6b60*/  @!P3 IADD3.X R17, R25, R27, R92, P4, P5 ;  /* 0x0000001b1911b210 */ /* 0x000fc600027ea45c */
[----:B------:R-:W-:-:S05]  /*6b70*/  F2FP.SATFINITE.E4M3.F32.PACK_AB_MERGE_C R21, RZ, R21, RZ ;  /* 0x00000015ff15723e */ /* 0x000fca00048070ff */
[----:B------:R0:W-:Y:S04]  /*6b80*/  @!P3 STG.E.U8 desc[UR20][R16.64+0x1], R21 ;  /* 0x000001151000b986 */ /* 0x0001e8000c101114 */
[----:B------:R-:W2:Y:S01]  /*6b90*/  @!P2 LDG.E.U8 R14, desc[UR20][R18.64+0x8] ;  /* 0x00000814120ea981 */ /* 0x000ea2000c1e1100 */
[----:B------:R-:W-:Y:S01]  /*6ba0*/  @!P2 IMAD.MOV.U32 R15, RZ, RZ, R65 ;  /* 0x000000ffff0fa224 */ /* 0x000fe200078e0041 */
[----:B------:R-:W-:Y:S01]  /*6bb0*/  ISETP.LT.OR P3, PT, R66, 0xa, !P0 ;  /* 0x0000000a4200780c */ /* 0x000fe20004761670 */
[----:B0-----:R-:W-:-:S12]  /*6bc0*/  @!P2 IMAD R16, R9, 0x180, RZ ;  /* 0x000001800910a824 */ /* 0x001fd800078e02ff */
[----:B------:R-:W0:Y:S01]  /*6bd0*/  @!P3 LDC.64 R24, c[0x0][0x5c0] ;  /* 0x00017000ff18bb82 */ /* 0x000e220000000a00 */
[----:B--2---:R-:W-:-:S04]  /*6be0*/  LOP3.LUT R14, R14, 0xff, RZ, 0xc0, !PT ;  /* 0x000000ff0e0e7812 */ /* 0x004fc800078ec0ff */
[----:B------:R-:W-:-:S05]  /*6bf0*/  F2FP.F16.E4M3.UNPACK_B R14, R14 ;  /* 0x0000000eff0e723e */ /* 0x000fca00020006ff */
[----:B------:R-:W-:-:S05]  /*6c00*/  HADD2.F32 R14, -RZ, R14.H0_H0 ;  /* 0x2000000eff0e7230 */ /* 0x000fca0000004100 */
[----:B------:R-:W-:Y:S01]  /*6c10*/  FMUL R20, R14, R89 ;  /* 0x000000590e147220 */ /* 0x000fe20000400000 */
[----:B------:R-:W-:-:S03]  /*6c20*/  @!P2 IMAD.MOV.U32 R14, RZ, RZ, R10 ;  /* 0x000000ffff0ea224 */ /* 0x000fc600078e000a */
[----:B------:R-:W-:Y:S01]  /*6c30*/  FFMA R20, R109, R88, R20 ;  /* 0x000000586d147223 */ /* 0x000fe20000000014 */
[----:B------:R-:W-:-:S03]  /*6c40*/  @!P2 IMAD.WIDE.U32 R14, R8, 0x180, R14 ;  /* 0x00000180080ea825 */ /* 0x000fc600078e000e */
[----:B-1----:R-:W-:-:S04]  /*6c50*/  @!P2 IADD3 R14, P4, R14, R22, RZ ;  /* 0x000000160e0ea210 */ /* 0x002fc80007f9e0ff */
[--C-:B------:R-:W-:Y:S02]  /*6c60*/  @!P2 IADD3.X R15, R23, R15, R16.reuse, P4, !PT ;  /* 0x0000000f170fa210 */ /* 0x100fe400027fe410 */
[----:B------:R-:W-:Y:S02]  /*6c70*/  F2FP.SATFINITE.E4M3.F32.PACK_AB_MERGE_C R23, RZ, R20, RZ ;  /* 0x00000014ff17723e */ /* 0x000fe400048070ff */
[----:B------:R-:W-:-:S03]  /*6c80*/  PRMT R16, RZ, 0x7610, R16 ;  /* 0x00007610ff107816 */ /* 0x000fc60000000010 */
[----:B------:R1:W-:Y:S04]  /*6c90*/  @!P2 STG.E.U8 desc[UR20][R14.64+0x8], R23 ;  /* 0x000008170e00a986 */ /* 0x0003e8000c101114 */
[----:B------:R-:W2:Y:S01]  /*6ca0*/  @!P3 LDG.E.U8 R16, desc[UR20][R18.64+0x9] ;  /* 0x000009141210b981 */ /* 0x000ea2000c1e1100 */
[----:B------:R-:W-:Y:S01]  /*6cb0*/  ISETP.LT.OR P2, PT, R66, 0x9, !P1 ;  /* 0x000000094200780c */ /* 0x000fe20004f41670 */
[----:B-1----:R-:W-:Y:S02]  /*6cc0*/  @!P3 IMAD.MOV.U32 R14, RZ, RZ, R10 ;  /* 0x000000ffff0eb224 */ /* 0x002fe400078e000a */
[----:B------:R-:W-:Y:S01]  /*6cd0*/  @!P3 IMAD.MOV.U32 R15, RZ, RZ, R65 ;  /* 0x000000ffff0fb224 */ /* 0x000fe200078e0041 */
[----:B--2---:R-:W-:-:S04]  /*6ce0*/  LOP3.LUT R16, R16, 0xff, RZ, 0xc0, !PT ;  /* 0x000000ff10107812 */ /* 0x004fc800078ec0ff */
[----:B------:R-:W-:-:S05]  /*6cf0*/  F2FP.F16.E4M3.UNPACK_B R16, R16 ;  /* 0x00000010ff10723e */ /* 0x000fca00020006ff */
[----:B------:R-:W-:-:S05]  /*6d00*/  HADD2.F32 R16, -RZ, R16.H0_H0 ;  /* 0x20000010ff107230 */ /* 0x000fca0000004100 */
[----:B------:R-:W-:Y:S01]  /*6d10*/  FMUL R21, R16, R89 ;  /* 0x0000005910157220 */ /* 0x000fe20000400000 */
[----:B------:R-:W-:-:S04]  /*6d20*/  @!P3 IMAD.WIDE.U32 R16, R8, 0x180, R14 ;  /* 0x000001800810b825 */ /* 0x000fc800078e000e */
[----:B------:R-:W-:Y:S01]  /*6d30*/  FFMA R21, R104, R88, R21 ;  /* 0x0000005868157223 */ /* 0x000fe20000000015 */
[----:B------:R-:W-:Y:S01]  /*6d40*/  @!P3 IMAD R15, R9, 0x180, RZ ;  /* 0x00000180090fb824 */ /* 0x000fe200078e02ff */
[----:B0-----:R-:W-:Y:S02]  /*6d50*/  @!P3 IADD3 R14, P4, R16, R24, RZ ;  /* 0x00000018100eb210 */ /* 0x001fe40007f9e0ff */
[----:B------:R-:W-:Y:S02]  /*6d60*/  PRMT R16, RZ, 0x7610, R16 ;  /* 0x00007610ff107816 */ /* 0x000fe40000000010 */
[----:B------:R-:W-:Y:S02]  /*6d70*/  @!P3 IADD3.X R15, R25, R17, R15, P4, !PT ;  /* 0x00000011190fb210 */ /* 0x000fe400027fe40f */
[----:B------:R-:W-:Y:S01]  /*6d80*/  F2FP.SATFINITE.E4M3.F32.PACK_AB_MERGE_C R21, RZ, R21, RZ ;  /* 0x00000015ff15723e */ /* 0x000fe200048070ff */
[----:B------:R-:W0:Y:S04]  /*6d90*/  @!P2 LDC.64 R24, c[0x0][0x5c0] ;  /* 0x00017000ff18ab82 */ /* 0x000e280000000a00 */
[----:B------:R1:W-:Y:S04]  /*6da0*/  @!P3 STG.E.U8 desc[UR20][R14.64+0x9], R21 ;  /* 0x000009150e00b986 */ /* 0x0003e8000c101114 */
[----:B------:R-:W2:Y:S01]  /*6db0*/  @!P2 LDG.E.U8 R16, desc[UR20][R12.64+0x8] ;  /* 0x000008140c10a981 */ /* 0x000ea2000c1e1100 */
[----:B------:R-:W-:Y:S01]  /*6dc0*/  @!P2 IMAD R23, R9, 0x180, RZ ;  /* 0x000001800917a824 */ /* 0x000fe200078e02ff */
[----:B------:R-:W-:Y:S01]  /*6dd0*/  ISETP.LT.OR P3, PT, R66, 0xa, !P1 ;  /* 0x0000000a4200780c */ /* 0x000fe20004f61670 */
[----:B-1----:R-:W-:-:S02]  /*6de0*/  @!P2 IMAD.MOV.U32 R14, RZ, RZ, R10 ;  /* 0x000000ffff0ea224 */ /* 0x002fc400078e000a */
        /* <DEDUP_REMOVED lines=17> */
[----:B------:R-:W-:Y:S01]  /*6f00*/  @!P3 IMAD R25, R9, 0x180, RZ ;  /* 0x000001800919b824 */ /* 0x000fe200078e02ff */
[----:B0-----:R-:W-:-:S11]  /*6f10*/  PRMT R16, RZ, 0x7610, R16 ;  /* 0x00007610ff107816 */ /* 0x001fd60000000010 */
[----:B------:R-:W0:Y:S01]  /*6f20*/  @!P2 LDC.64 R22, c[0x0][0x5c0] ;  /* 0x00017000ff16ab82 */ /* 0x000e220000000a00 */
[----:B--2---:R-:W-:-:S04]  /*6f30*/  LOP3.LUT R14, R14, 0xff, RZ, 0xc0, !PT ;  /* 0x000000ff0e0e7812 */ /* 0x004fc800078ec0ff */
[----:B------:R-:W-:-:S05]  /*6f40*/  F2FP.F16.E4M3.UNPACK_B R14, R14 ;  /* 0x0000000eff0e723e */ /* 0x000fca00020006ff */
[----:B------:R-:W-:Y:S02]  /*6f50*/  HADD2.F32 R20, -RZ, R14.H0_H0 ;  /* 0x2000000eff147230 */ /* 0x000fe40000004100 */
[----:B------:R-:W-:-:S03]  /*6f60*/  @!P3 IMAD.MOV.U32 R14, RZ, RZ, R10 ;  /* 0x000000ffff0eb224 */ /* 0x000fc600078e000a */
[----:B------:R-:W-:Y:S01]  /*6f70*/  FMUL R21, R20, R89 ;  /* 0x0000005914157220 */ /* 0x000fe20000400000 */
[----:B------:R-:W-:-:S04]  /*6f80*/  @!P3 IMAD.WIDE.U32 R14, R8, 0x180, R14 ;  /* 0x00000180080eb825 */ /* 0x000fc800078e000e */
[----:B------:R-:W-:Y:S01]  /*6f90*/  FFMA R21, R102, R88, R21 ;  /* 0x0000005866157223 */ /* 0x000fe20000000015 */
[----:B------:R-:W-:Y:S01]  /*6fa0*/  @!P3 IMAD.IADD R25, R15, 0x1, R25 ;  /* 0x000000010f19b824 */ /* 0x000fe200078e0219 */
[----:B-1----:R-:W-:-:S03]  /*6fb0*/  @!P3 IADD3 R14, P4, P5, R14, R26, R95 ;  /* 0x0000001a0e0eb210 */ /* 0x002fc60007d9e05f */
[----:B------:R-:W-:Y:S02]  /*6fc0*/  F2FP.SATFINITE.E4M3.F32.PACK_AB_MERGE_C R21, RZ, R21, RZ ;  /* 0x00000015ff15723e */ /* 0x000fe400048070ff */
[----:B------:R-:W-:-:S05]  /*6fd0*/  @!P3 IADD3.X R15, R25, R27, R92, P4, P5 ;  /* 0x0000001b190fb210 */ /* 0x000fca00027ea45c */
[----:B------:R1:W-:Y:S04]  /*6fe0*/  @!P3 STG.E.U8 desc[UR20][R14.64+0x9], R21 ;  /* 0x000009150e00b986 */ /* 0x0003e8000c101114 */
[----:B------:R-:W2:Y:S01]  /*6ff0*/  @!P2 LDG.E.U8 R16, desc[UR20][R18.64+0x10] ;  /* 0x000010141210a981 */ /* 0x000ea2000c1e1100 */
[----:B------:R-:W-:Y:S01]  /*7000*/  ISETP.LT.OR P3, PT, R66, 0x12, !P0 ;  /* 0x000000124200780c */ /* 0x000fe20004761670 */
[----:B-1----:R-:W-:Y:S02]  /*7010*/  @!P2 IMAD.MOV.U32 R14, RZ, RZ, R10 ;  /* 0x000000ffff0ea224 */ /* 0x002fe400078e000a */
[----:B------:R-:W-:-:S10]  /*7020*/  @!P2 IMAD.MOV.U32 R15, RZ, RZ, R65 ;  /* 0x000000ffff0fa224 */ /* 0x000fd400078e0041 */
[----:B------:R-:W1:Y:S01]  /*7030*/  @!P3 LDC.64 R24, c[0x0][0x5c0] ;  /* 0x00017000ff18bb82 */ /* 0x000e620000000a00 */
        /* <DEDUP_REMOVED lines=10> */
[----:B------:R-:W-:-:S05]  /*70e0*/  F2FP.SATFINITE.E4M3.F32.PACK_AB_MERGE_C R23, RZ, R20, RZ ;  /* 0x00000014ff17723e */ /* 0x000fca00048070ff */
[----:B------:R0:W-:Y:S04]  /*70f0*/  @!P2 STG.E.U8 desc[UR20][R14.64+0x10], R23 ;  /* 0x000010170e00a986 */ /* 0x0001e8000c101114 */
[----:B------:R-:W2:Y:S01]  /*7100*/  @!P3 LDG.E.U8 R16, desc[UR20][R18.64+0x11] ;  /* 0x000011141210b981 */ /* 0x000ea2000c1e1100 */
[----:B------:R-:W-:Y:S01]  /*7110*/  ISETP.LT.OR P2, PT, R66, 0x11, !P1 ;  /* 0x000000114200780c */ /* 0x000fe20004f41670 */
[----:B0-----:R-:W-:Y:S02]  /*7120*/  @!P3 IMAD.MOV.U32 R14, RZ, RZ, R10 ;  /* 0x000000ffff0eb224 */ /* 0x001fe400078e000a */
        /* <DEDUP_REMOVED lines=8> */
[----:B-1----:R-:W-:Y:S02]  /*71b0*/  @!P3 IADD3 R14, P4, R16, R24, RZ ;  /* 0x00000018100eb210 */ /* 0x002fe40007f9e0ff */
        /* <DEDUP_REMOVED lines=61> */
[----:B------:R-:W-:-:S10]  /*7590*/  @!P0 IMAD.MOV.U32 R15, RZ, RZ, R65 ;  /* 0x000000ffff0f8224 */ /* 0x000fd400078e0041 */
[----:B------:R-:W0:Y:S01]  /*75a0*/  @!P2 LDC.64 R22, c[0x0][0x5c0] ;  /* 0x00017000ff16ab82 */ /* 0x000e220000000a00 */
        /* <DEDUP_REMOVED lines=10> */
[----:B------:R-:W-:-:S05]  /*7650*/  F2FP.SATFINITE.E4M3.F32.PACK_AB_MERGE_C R21, RZ, R21, RZ ;  /* 0x00000015ff15723e */ /* 0x000fca00048070ff */
[----:B------:R1:W-:Y:S04]  /*7660*/  @!P0 STG.E.U8 desc[UR20][R14.64+0x19], R21 ;  /* 0x000019150e008986 */ /* 0x0003e8000c101114 */
[----:B------:R-:W2:Y:S01]  /*7670*/  @!P2 LDG.E.U8 R16, desc[UR20][R12.64+0x18] ;  /* 0x000018140c10a981 */ /* 0x000ea2000c1e1100 */
[----:B------:R-:W-:Y:S01]  /*7680*/  @!P2 IMAD R19, R9, 0x180, RZ ;  /* 0x000001800913a824 */ /* 0x000fe200078e02ff */
[----:B------:R-:W-:Y:S01]  /*7690*/  ISETP.LT.OR P1, PT, R66, 0x1a, !P1 ;  /* 0x0000001a4200780c */ /* 0x000fe20004f21670 */
[----:B------:R-:W-:Y:S01]  /*76a0*/  BSSY B1, `(.L_x_39) ;  /* 0x0000011000017945 */ /* 0x000fe20003800000 */
[----:B-1----:R-:W-:Y:S02]  /*76b0*/  @!P2 IMAD.MOV.U32 R14, RZ, RZ, R10 ;  /* 0x000000ffff0ea224 */ /* 0x002fe400078e000a */
[----:B------:R-:W-:Y:S01]  /*76c0*/  @!P2 IMAD.MOV.U32 R15, RZ, RZ, R65 ;  /* 0x000000ffff0fa224 */ /* 0x000fe200078e0041 */
        /* <DEDUP_REMOVED lines=11> */
[----:B------:R0:W-:Y:S01]  /*7780*/  @!P2 STG.E.U8 desc[UR20][R16.64+0x18], R15 ;  /* 0x0000180f1000a986 */ /* 0x0001e2000c101114 */
[----:B------:R-:W-:Y:S05]  /*7790*/  @P1 BRA `(.L_x_40) ;  /* 0x0000000000041947 */ /* 0x000fea0003800000 */
[----:B------:R1:W5:Y:S02]  /*77a0*/  LDG.E.U8 R14, desc[UR20][R12.64+0x19] ;  /* 0x000019140c0e7981 */ /* 0x000364000c1e1100 */
.L_x_40:
[----:B------:R-:W-:Y:S05]  /*77b0*/  BSYNC B1 ;  /* 0x0000000000017941 */ /* 0x000fea0003800000 */
.L_x_39:
[----:B------:R-:W-:Y:S05]  /*77c0*/  @P1 BRA `(.L_x_41) ;  /* 0x0000002c00281947 */ /* 0x000fea0003800000 */
[----:B-----5:R-:W-:Y:S01]  /*77d0*/  LOP3.LUT R14, R14, 0xff, RZ, 0xc0, !PT ;  /* 0x000000ff0e0e7812 */ /* 0x020fe200078ec0ff */
[----:B------:R-:W-:Y:S01]  /*77e0*/  IMAD.MOV.U32 R11, RZ, RZ, R65 ;  /* 0x000000ffff0b7224 */ /* 0x000fe200078e0041 */
[----:B------:R-:W-:Y:S01]  /*77f0*/  ULDC.64 UR6, c[0x0][0x5c0] ;  /* 0x0001700000067ab9 */ /* 0x000fe20000000a00 */
[----:B-1----:R-:W-:Y:S01]  /*7800*/  IMAD R13, R9, 0x180, RZ ;  /* 0x00000180090d7824 */ /* 0x002fe200078e02ff */
[----:B------:R-:W-:Y:S01]  /*7810*/  F2FP.F16.E4M3.UNPACK_B R14, R14 ;  /* 0x0000000eff0e723e */ /* 0x000fe200020006ff */
[----:B------:R-:W-:-:S04]  /*7820*/  IMAD.WIDE.U32 R10, R8, 0x180, R10 ;  /* 0x00000180080a7825 */ /* 0x000fc800078e000a */
[----:B------:R-:W-:Y:S01]  /*7830*/  HADD2.F32 R14, -RZ, R14.H0_H0 ;  /* 0x2000000eff0e7230 */ /* 0x000fe20000004100 */
[----:B------:R-:W-:Y:S01]  /*7840*/  IADD3 R10, P0, P1, R10, UR6, R95 ;  /* 0x000000060a0a7c10 */ /* 0x000fe2000f91e05f */
[----:B------:R-:W-:-:S03]  /*7850*/  IMAD.IADD R13, R11, 0x1, R13 ;  /* 0x000000010b0d7824 */ /* 0x000fc600078e020d */
[----:B------:R-:W-:Y:S02]  /*7860*/  FMUL R9, R14, R89 ;  /* 0x000000590e097220 */ /* 0x000fe40000400000 */
[----:B------:R-:W-:Y:S02]  /*7870*/  IADD3.X R11, R13, UR7, R92, P0, P1 ;  /* 0x000000070d0b7c10 */ /* 0x000fe400087e245c */
[----:B------:R-:W-:-:S05]  /*7880*/  FFMA R9, R94, R88, R9 ;  /* 0x000000585e097223 */ /* 0x000fca0000000009 */
[----:B------:R-:W-:-:S05]  /*7890*/  F2FP.SATFINITE.E4M3.F32.PACK_AB_MERGE_C R9, RZ, R9, RZ ;  /* 0x00000009ff09723e */ /* 0x000fca00048070ff */
[----:B------:R2:W-:Y:S01]  /*78a0*/  STG.E.U8 desc[UR20][R10.64+0x19], R9 ;  /* 0x000019090a007986 */ /* 0x0005e2000c101114 */
[----:B------:R-:W-:Y:S05]  /*78b0*/  BRA `(.L_x_41) ;  /* 0x0000002800ec7947 */ /* 0x000fea0003800000 */
.L_x_38:
[----:B------:R-:W-:Y:S01]  /*78c0*/  ISETP.GE.AND P0, PT, R67, 0x9, PT ;  /* 0x000000094300780c */ /* 0x000fe20003f06270 */
[-C--:B--2---:R-:W-:Y:S01]  /*78d0*/  FMUL R161, R161, R88.reuse ;  /* 0x00000058a1a17220 */ /* 0x084fe20000400000 */
[----:B------:R-:W-:Y:S01]  /*78e0*/  LOP3.LUT R175, R175, 0xffffdfff, RZ, 0xc0, !PT ;  /* 0xffffdfffafaf7812 */ /* 0x000fe200078ec0ff */
[-C--:B------:R-:W-:Y:S01]  /*78f0*/  FMUL R156, R156, R88.reuse ;  /* 0x000000589c9c7220 */ /* 0x080fe20000400000 */
[C---:B------:R-:W-:Y:S01]  /*7900*/  ISETP.LT.OR P5, PT, R66.reuse, 0x1, !P0 ;  /* 0x000000014200780c */ /* 0x040fe200047a1670 */
[-C--:B------:R-:W-:Y:S01]  /*7910*/  FMUL R159, R159, R88.reuse ;  /* 0x000000589f9f7220 */ /* 0x080fe20000400000 */
[----:B------:R-:W-:Y:S01]  /*7920*/  ISETP.LT.OR P4, PT, R66, 0x2, !P0 ;  /* 0x000000024200780c */ /* 0x000fe20004781670 */
[-C--:B------:R-:W-:Y:S01]  /*7930*/  FMUL R158, R158, R88.reuse ;  /* 0x000000589e9e7220 */ /* 0x080fe20000400000 */
[----:B------:R-:W-:Y:S01]  /*7940*/  ISETP.LT.OR P3, PT, R66, 0x9, !P0 ;  /* 0x000000094200780c */ /* 0x000fe20004761670 */
[-C--:B------:R-:W-:Y:S01]  /*7950*/  FMUL R157, R157, R88.reuse ;  /* 0x000000589d9d7220 */ /* 0x080fe20000400000 */
[----:B------:R-:W-:Y:S01]  /*7960*/  LOP3.LUT R132, R132, 0xfffffff7, RZ, 0xc0, !PT ;  /* 0xfffffff784847812 */ /* 0x000fe200078ec0ff */
[-C--:B------:R-:W-:Y:S01]  /*7970*/  FMUL R152, R152, R88.reuse ;  /* 0x0000005898987220 */ /* 0x080fe20000400000 */
[----:B------:R-:W-:Y:S01]  /*7980*/  F2FP.SATFINITE.E4M3.F32.PACK_AB_MERGE_C R161, RZ, R161, RZ ;  /* 0x000000a1ffa1723e */ /* 0x000fe200048070ff */
[----:B------:R-:W-:Y:S01]  /*7990*/  FMUL R155, R155, R88 ;  /* 0x000000589b9b7220 */ /* 0x000fe20000400000 */
[----:B------:R-:W-:Y:S01]  /*79a0*/  F2FP.SATFINITE.E4M3.F32.PACK_AB_MERGE_C R181, RZ, R156, RZ ;  /* 0x0000009cffb5723e */ /* 0x000fe200048070ff */
[-C--:B------:R-:W-:Y:S01]  /*79b0*/  FMUL R154, R154, R88.reuse ;  /* 0x000000589a9a7220 */ /* 0x080fe20000400000 */
[----:B------:R-:W-:Y:S01]  /*79c0*/  F2FP.SATFINITE.E4M3.F32.PACK_AB_MERGE_C R159, RZ, R159, RZ ;  /* 0x0000009fff9f723e */ /* 0x000fe200048070ff */
[----:B------:R-:W0:Y:S01]  /*79d0*/  @!P5 LDC.64 R56, c[0x0][0x5c0] ;  /* 0x00017000ff38db82 */ /* 0x000e220000000a00 */
[----:B------:R-:W-:Y:S01]  /*79e0*/  @P5 LOP3.LUT R175, R175, 0x2000, RZ, 0xfc, !PT ;  /* 0x00002000afaf5812 */ /* 0x000fe200078efcff */
[-C--:B------:R-:W-:Y:S01]  /*79f0*/  FMUL R153, R153, R88.reuse ;  /* 0x0000005899997220 */ /* 0x080fe20000400000 */
[----:B------:R-:W-:Y:S01]  /*7a00*/  F2FP.SATFINITE.E4M3.F32.PACK_AB_MERGE_C R157, RZ, R157, RZ ;  /* 0x0000009dff9d723e */ /* 0x000fe200048070ff */
[-C--:B------:R-:W-:Y:S01]  /*7a10*/  FMUL R150, R150, R88.reuse ;  /* 0x0000005896967220 */ /* 0x080fe20000400000 */
[----:B------:R-:W-:Y:S01]  /*7a20*/  LOP3.LUT R175, R175, 0xffffefff, RZ, 0xc0, !PT ;  /* 0xffffefffafaf7812 */ /* 0x000fe200078ec0ff */
[-C--:B------:R-:W-:Y:S01]  /*7a30*/  FMUL R151, R151, R88.reuse ;  /* 0x0000005897977220 */ /* 0x080fe20000400000 */
[----:B------:R-:W-:Y:S01]  /*7a40*/  F2FP.SATFINITE.E4M3.F32.PACK_AB_MERGE_C R155, RZ, R155, RZ ;  /* 0x0000009bff9b723e */ /* 0x000fe200048070ff */
[----:B------:R-:W1:Y:S01]  /*7a50*/  @!P4 LDC.64 R58, c[0x0][0x5c0] ;  /* 0x00017000ff3acb82 */ /* 0x000e620000000a00 */
[----:B------:R-:W-:Y:S01]  /*7a60*/  @P4 LOP3.LUT R175, R175, 0x1000, RZ, 0xfc, !PT ;  /* 0x00001000afaf4812 */ /* 0x000fe200078efcff */
[-C--:B------:R-:W-:Y:S01]  /*7a70*/  FMUL R148, R148, R88.reuse ;  /* 0x0000005894947220 */ /* 0x080fe20000400000 */
[----:B------:R-:W-:Y:S01]  /*7a80*/  F2FP.SATFINITE.E4M3.F32.PACK_AB_MERGE_C R153, RZ, R153, RZ ;  /* 0x00000099ff99723e */ /* 0x000fe200048070ff */
[-C--:B------:R-:W-:Y:S01]  /*7a90*/  FMUL R149, R149, R88.reuse ;  /* 0x0000005895957220 */ /* 0x080fe20000400000 */
[----:B------:R-:W-:Y:S01]  /*7aa0*/  LOP3.LUT R175, R175, 0xffff7fff, RZ, 0xc0, !PT ;  /* 0xffff7fffafaf7812 */ /* 0x000fe200078ec0ff */
[-C--:B------:R-:W-:Y:S01]  /*7ab0*/  FMUL R142, R142, R88.reuse ;  /* 0x000000588e8e7220 */ /* 0x080fe20000400000 */
[----:B------:R-:W-:Y:S01]  /*7ac0*/  F2FP.SATFINITE.E4M3.F32.PACK_AB_MERGE_C R151, RZ, R151, RZ ;  /* 0x00000097ff97723e */ /* 0x000fe200048070ff */
[----:B------:R-:W2:Y:S01]  /*7ad0*/  @!P3 LDC.64 R52, c[0x0][0x5c0] ;  /* 0x00017000ff34bb82 */ /* 0x000ea20000000a00 */
[----:B------:R-:W-:Y:S01]  /*7ae0*/  @P3 LOP3.LUT R175, R175, 0x8000, RZ, 0xfc, !PT ;  /* 0x00008000afaf3812 */ /* 0x000fe200078efcff */
[-C--:B------:R-:W-:Y:S01]  /*7af0*/  FMUL R145, R145, R88.reuse ;  /* 0x0000005891917220 */ /* 0x080fe20000400000 */
[----:B------:R-:W-:Y:S01]  /*7b00*/  F2FP.SATFINITE.E4M3.F32.PACK_AB_MERGE_C R149, RZ, R149, RZ ;  /* 0x00000095ff95723e */ /* 0x000fe200048070ff */
[-C--:B------:R-:W-:Y:S01]  /*7b10*/  FMUL R144, R144, R88.reuse ;  /* 0x0000005890907220 */ /* 0x080fe20000400000 */
[----:B------:R-:W-:Y:S01]  /*7b20*/  LOP3.LUT R175, R175, 0xffffbfff, RZ, 0xc0, !PT ;  /* 0xffffbfffafaf7812 */ /* 0x000fe200078ec0ff */
[-C--:B------:R-:W-:Y:S01]  /*7b30*/  FMUL R147, R147, R88.reuse ;  /* 0x0000005893937220 */ /* 0x080fe20000400000 */
[----:B------:R-:W-:Y:S01]  /*7b40*/  F2FP.SATFINITE.E4M3.F32.PACK_AB_MERGE_C R145, RZ, R145, RZ ;  /* 0x00000091ff91723e */ /* 0x000fe200048070ff */
[----:B------:R-:W-:Y:S01]  /*7b50*/  FMUL R146, R146, R88 ;  /* 0x0000005892927220 */ /* 0x000fe20000400000 */
[--C-:B0-----:R-:W-:Y:S01]  /*7b60*/  @!P5 IADD3 R56, P1, P2, R10, R56, R95.reuse ;  /* 0x000000380a38d210 */ /* 0x101fe20007a3e05f */
[-C--:B------:R-:W-:Y:S01]  /*7b70*/  FMUL R143, R143, R88.reuse ;  /* 0x000000588f8f7220 */ /* 0x080fe20000400000 */
[----:B------:R-:W-:Y:S01]  /*7b80*/  F2FP.SATFINITE.E4M3.F32.PACK_AB_MERGE_C R147, RZ, R147, RZ ;  /* 0x00000093ff93723e */ /* 0x000fe200048070ff */
[-C--:B------:R-:W-:Y:S01]  /*7b90*/  FMUL R140, R140, R88.reuse ;  /* 0x000000588c8c7220 */ /* 0x080fe20000400000 */
[--C-:B------:R-:W-:Y:S01]  /*7ba0*/  @!P5 IADD3.X R57, R65, R57, R92.reuse, P1, P2 ;  /* 0x000000394139d210 */ /* 0x100fe20000fe445c */
[-C--:B------:R-:W-:Y:S01]  /*7bb0*/  FMUL R141, R141, R88.reuse ;  /* 0x000000588d8d7220 */ /* 0x080fe20000400000 */
[----:B------:R-:W-:Y:S01]  /*7bc0*/  F2FP.SATFINITE.E4M3.F32.PACK_AB_MERGE_C R143, RZ, R143, RZ ;  /* 0x0000008fff8f723e */ /* 0x000fe200048070ff */
[----:B------:R-:W-:Y:S01]  /*7bd0*/  FMUL R138, R138, R88 ;  /* 0x000000588a8a7220 */ /* 0x000fe20000400000 */
[--C-:B-1----:R-:W-:Y:S01]  /*7be0*/  @!P4 IADD3 R58, P1, P2, R10, R58, R95.reuse ;  /* 0x0000003a0a3ac210 */ /* 0x102fe20007a3e05f */
[-C--:B------:R-:W-:Y:S01]  /*7bf0*/  FMUL R139, R139, R88.reuse ;  /* 0x000000588b8b7220 */ /* 0x080fe20000400000 */
[----:B------:R-:W-:Y:S01]  /*7c00*/  F2FP.SATFINITE.E4M3.F32.PACK_AB_MERGE_C R141, RZ, R141, RZ ;  /* 0x0000008dff8d723e */ /* 0x000fe200048070ff */
[-C--:B------:R-:W-:Y:S01]  /*7c10*/  FMUL R136, R136, R88.reuse ;  /* 0x0000005888887220 */ /* 0x080fe20000400000 */
[--C-:B------:R-:W-:Y:S01]  /*7c20*/  @!P4 IADD3.X R59, R65, R59, R92.reuse, P1, P2 ;  /* 0x0000003b413bc210 */ /* 0x100fe20000fe445c */
[-C--:B------:R-:W-:Y:S01]  /*7c30*/  FMUL R137, R137, R88.reuse ;  /* 0x0000005889897220 */ /* 0x080fe20000400000 */
[----:B------:R-:W-:Y:S01]  /*7c40*/  F2FP.SATFINITE.E4M3.F32.PACK_AB_MERGE_C R139, RZ, R139, RZ ;  /* 0x0000008bff8b723e */ /* 0x000fe200048070ff */
[----:B------:R-:W-:Y:S01]  /*7c50*/  FMUL R134, R134, R88 ;  /* 0x0000005886867220 */ /* 0x000fe20000400000 */
[--C-:B--2---:R-:W-:Y:S01]  /*7c60*/  @!P3 IADD3 R52, P1, P2, R10, R52, R95.reuse ;  /* 0x000000340a34b210 */ /* 0x104fe20007a3e05f */
[-C--:B------:R-:W-:Y:S01]  /*7c70*/  FMUL R135, R135, R88.reuse ;  /* 0x0000005887877220 */ /* 0x080fe20000400000 */
[----:B------:R-:W-:Y:S01]  /*7c80*/  F2FP.SATFINITE.E4M3.F32.PACK_AB_MERGE_C R137, RZ, R137, RZ ;  /* 0x00000089ff89723e */ /* 0x000fe200048070ff */
[-C--:B------:R-:W-:Y:S01]  /*7c90*/  FMUL R130, R130, R88.reuse ;  /* 0x0000005882827220 */ /* 0x080fe20000400000 */
[----:B------:R-:W-:Y:S01]  /*7ca0*/  @!P3 IADD3.X R53, R65, R53, R92, P1, P2 ;  /* 0x000000354135b210 */ /* 0x000fe20000fe445c */
[-C--:B------:R-:W-:Y:S01]  /*7cb0*/  FMUL R133, R133, R88.reuse ;  /* 0x0000005885857220 */ /* 0x080fe20000400000 */
[----:B------:R-:W-:Y:S01]  /*7cc0*/  ISETP.LT.OR P3, PT, R66, 0xa, !P0 ;  /* 0x0000000a4200780c */ /* 0x000fe20004761670 */
[-C--:B------:R-:W-:Y:S01]  /*7cd0*/  FMUL R128, R128, R88.reuse ;  /* 0x0000005880807220 */ /* 0x080fe20000400000 */
[----:B------:R-:W-:Y:S01]  /*7ce0*/  F2FP.SATFINITE.E4M3.F32.PACK_AB_MERGE_C R135, RZ, R135, RZ ;  /* 0x00000087ff87723e */ /* 0x000fe200048070ff */
[-C--:B------:R-:W-:Y:S01]  /*7cf0*/  FMUL R131, R131, R88.reuse ;  /* 0x0000005883837220 */ /* 0x080fe20000400000 */
[----:B------:R-:W-:Y:S01]  /*7d00*/  F2FP.SATFINITE.E4M3.F32.PACK_AB_MERGE_C R133, RZ, R133, RZ ;  /* 0x00000085ff85723e */ /* 0x000fe200048070ff */
[-C--:B------:R-:W-:Y:S01]  /*7d10*/  FMUL R126, R126, R88.reuse ;  /* 0x000000587e7e7220 */ /* 0x080fe20000400000 */
[-C--:B------:R-:W-:Y:S01]  /*7d20*/  FMUL R129, R129, R88.reuse ;  /* 0x0000005881817220 */ /* 0x080fe20000400000 */
[-C--:B------:R-:W-:Y:S01]  /*7d30*/  FMUL R124, R124, R88.reuse ;  /* 0x000000587c7c7220 */ /* 0x080fe20000400000 */
[----:B------:R-:W-:Y:S01]  /*7d40*/  F2FP.SATFINITE.E4M3.F32.PACK_AB_MERGE_C R131, RZ, R131, RZ ;  /* 0x00000083ff83723e */ /* 0x000fe200048070ff */
[-C--:B------:R-:W-:Y:S01]  /*7d50*/  FMUL R127, R127, R88.reuse ;  /* 0x000000587f7f7220 */ /* 0x080fe20000400000 */
[-C--:B------:R-:W-:Y:S01]  /*7d60*/  FMUL R122, R122, R88.reuse ;  /* 0x000000587a7a7220 */ /* 0x080fe20000400000 */
[----:B------:R-:W-:Y:S01]  /*7d70*/  F2FP.SATFINITE.E4M3.F32.PACK_AB_MERGE_C R129, RZ, R129, RZ ;  /* 0x00000081ff81723e */ /* 0x000fe200048070ff */
[-C--:B------:R-:W-:Y:S01]  /*7d80*/  FMUL R125, R125, R88.reuse ;  /* 0x000000587d7d7220 */ /* 0x080fe20000400000 */
        /* <DEDUP_REMOVED lines=23> */
[----:B------:R-:W-:Y:S01]  /*7f00*/  FMUL R113, R113, R88 ;  /* 0x0000005871717220 */ /* 0x000fe20000400000 */
[----:B0-----:R-:W-:Y:S01]  /*7f10*/  @!P3 IADD3 R54, P1, P2, R10, R54, R95 ;  /* 0x000000360a36b210 */ /* 0x001fe20007a3e05f */
[----:B------:R-:W-:Y:S01]  /*7f20*/  BSSY B1, `(.L_x_42) ;  /* 0x00001b3000017945 */ /* 0x000fe20003800000 */
[----:B------:R-:W-:-:S02]  /*7f30*/  F2FP.SATFINITE.E4M3.F32.PACK_AB_MERGE_C R117, RZ, R117, RZ ;  /* 0x00000075ff75723e */ /* 0x000fc400048070ff */
[----:B------:R-:W-:Y:S02]  /*7f40*/  @!P3 IADD3.X R55, R65, R55, R92, P1, P2 ;  /* 0x000000374137b210 */ /* 0x000fe40000fe445c */
[----:B------:R-:W-:Y:S02]  /*7f50*/  ISETP.LT.OR P3, PT, R66, 0x11, !P0 ;  /* 0x000000114200780c */ /* 0x000fe40004761670 */
[----:B------:R-:W-:-:S11]  /*7f60*/  F2FP.SATFINITE.E4M3.F32.PACK_AB_MERGE_C R113, RZ, R113, RZ ;  /* 0x00000071ff71723e */ /* 0x000fd600048070ff */
[----:B------:R-:W0:Y:S01]  /*7f70*/  @!P3 LDC.64 R50, c[0x0][0x5c0] ;  /* 0x00017000ff32bb82 */ /* 0x000e220000000a00 */
[----:B------:R-:W-:-:S04]  /*7f80*/  @P3 LOP3.LUT R132, R132, 0x8, RZ, 0xfc, !PT ;  /* 0x0000000884843812 */ /* 0x000fc800078efcff */
[----:B------:R-:W-:Y:S02]  /*7f90*/  LOP3.LUT R132, R132, 0xfffffffd, RZ, 0xc0, !PT ;  /* 0xfffffffd84847812 */ /* 0x000fe400078ec0ff */
[----:B0-----:R-:W-:-:S04]  /*7fa0*/  @!P3 IADD3 R50, P1, P2, R10, R50, R95 ;  /* 0x000000320a32b210 */ /* 0x001fc80007a3e05f */
[----:B------:R-:W-:Y:S02]  /*7fb0*/  @!P3 IADD3.X R51, R65, R51, R92, P1, P2 ;  /* 0x000000334133b210 */ /* 0x000fe40000fe445c */
[----:B------:R-:W-:-:S13]  /*7fc0*/  ISETP.LT.OR P3, PT, R66, 0x12, !P0 ;  /* 0x000000124200780c */ /* 0x000fda0004761670 */
        /* <DEDUP_REMOVED lines=13> */
[----:B------:R-:W-:Y:S02]  /*80a0*/  @P3 LOP3.LUT R132, R132, 0x1, RZ, 0xfc, !PT ;  /* 0x0000000184843812 */ /* 0x000fe400078efcff */
[----:B0-----:R-:W-:-:S04]  /*80b0*/  @!P3 IADD3 R44, P0, P1, R10, R44, R95 ;  /* 0x0000002c0a2cb210 */ /* 0x001fc8000791e05f */
[----:B------:R-:W-:Y:S02]  /*80c0*/  @!P3 IADD3.X R45, R65, R45, R92, P0, P1 ;  /* 0x0000002d412db210 */ /* 0x000fe400007e245c */
[----:B------:R-:W-:-:S04]  /*80d0*/  ISETP.GE.AND P0, PT, R67, 0x81, PT ;  /* 0x000000814300780c */ /* 0x000fc80003f06270 */
        /* <DEDUP_REMOVED lines=99> */
[----:B------:R-:W-:Y:S02]  /*8710*/  @!P3 IADD3 R173, P1, P2, R95, R10, R93 ;  /* 0x0000000a5fadb210 */ /* 0x000fe40007a3e05d */
[----:B------:R-:W-:Y:S02]  /*8720*/  @P3 LOP3.LUT R175, R175, 0x400, RZ, 0xfc, !PT ;  /* 0x00000400afaf3812 */ /* 0x000fe400078efcff */
[----:B------:R-:W-:Y:S02]  /*8730*/  @!P3 IADD3.X R172, R92, R65, R90, P1, P2 ;  /* 0x000000415cacb210 */ /* 0x000fe40000fe445a */
[----:B------:R-:W-:Y:S02]  /*8740*/  ISETP.LT.OR P3, PT, R66, 0x2, !P0 ;  /* 0x000000024200780c */ /* 0x000fe40004761670 */
[----:B------:R-:W-:-:S11]  /*8750*/  LOP3.LUT R175, R175, 0xfffffdff, RZ, 0xc0, !PT ;  /* 0xfffffdffafaf7812 */ /* 0x000fd600078ec0ff */
        /* <DEDUP_REMOVED lines=33> */
[----:B------:R-:W-:Y:S02]  /*8970*/  ISETP.GE.AND P1, PT, R67, 0x109, PT ;  /* 0x000001094300780c */ /* 0x000fe40003f26270 */
[----:B------:R-:W-:Y:S02]  /*8980*/  LOP3.LUT R175, R175, 0xfffffffd, RZ, 0xc0, !PT ;  /* 0xfffffffdafaf7812 */ /* 0x000fe400078ec0ff */
[----:B------:R-:W-:-:S02]  /*8990*/  ISETP.LT.OR P3, PT, R66, 0x1, !P1 ;  /* 0x000000014200780c */ /* 0x000fc40004f61670 */
[C---:B------:R-:W-:Y:S02]  /*89a0*/  ISETP.LT.OR P5, PT, R66.reuse, 0x9, !P1 ;  /* 0x000000094200780c */ /* 0x040fe40004fa1670 */
[----:B------:R-:W-:Y:S02]  /*89b0*/  ISETP.LT.OR P4, PT, R66, 0xa, !P1 ;  /* 0x0000000a4200780c */ /* 0x000fe40004f81670 */
[----:B------:R-:W-:Y:S02]  /*89c0*/  P2R R176, PR, RZ, 0x20 ;  /* 0x00000020ffb07803 */ /* 0x000fe40000000000 */
[----:B------:R-:W-:-:S05]  /*89d0*/  P2R R177, PR, RZ, 0x10 ;  /* 0x00000010ffb17803 */ /* 0x000fca0000000000 */
[----:B------:R-:W-:Y:S02]  /*89e0*/  @!P3 IADD3 R83, P2, P0, R95, R10, R97 ;  /* 0x0000000a5f53b210 */ /* 0x000fe4000785e061 */
[----:B------:R-:W-:Y:S02]  /*89f0*/  @P3 LOP3.LUT R175, R175, 0x2, RZ, 0xfc, !PT ;  /* 0x00000002afaf3812 */ /* 0x000fe400078efcff */
[----:B------:R-:W-:Y:S02]  /*8a00*/  @!P3 IADD3.X R82, R92, R65, R91, P2, P0 ;  /* 0x000000415c52b210 */ /* 0x000fe400017e045b */
[----:B------:R-:W-:Y:S02]  /*8a10*/  ISETP.LT.OR P3, PT, R66, 0x2, !P1 ;  /* 0x000000024200780c */ /* 0x000fe40004f61670 */
[----:B------:R-:W-:-:S11]  /*8a20*/  LOP3.LUT R175, R175, 0xfffffffe, RZ, 0xc0, !PT ;  /* 0xfffffffeafaf7812 */ /* 0x000fd600078ec0ff */
[-C--:B------:R-:W-:Y:S02]  /*8a30*/  @!P3 IADD3 R81, P2, P0, R95, R10.reuse, R97 ;  /* 0x0000000a5f51b210 */ /* 0x080fe4000785e061 */
[----:B------:R-:W-:Y:S02]  /*8a40*/  @P3 LOP3.LUT R175, R175, 0x1, RZ, 0xfc, !PT ;  /* 0x00000001afaf3812 */ /* 0x000fe400078efcff */
[----:B------:R-:W-:Y:S02]  /*8a50*/  @!P3 IADD3.X R80, R92, R65, R91, P2, P0 ;  /* 0x000000415c50b210 */ /* 0x000fe400017e045b */
[----:B------:R-:W-:Y:S02]  /*8a60*/  ISETP.LT.OR P3, PT, R66, 0x11, !P1 ;  /* 0x000000114200780c */ /* 0x000fe40004f61670 */
[----:B------:R-:W-:Y:S02]  /*8a70*/  @!P5 IADD3 R79, P2, P0, R95, R10, R97 ;  /* 0x0000000a5f4fd210 */ /* 0x000fe4000785e061 */
[----:B------:R-:W-:-:S02]  /*8a80*/  P2R R174, PR, RZ, 0x8 ;  /* 0x00000008ffae7803 */ /* 0x000fc40000000000 */
[CC--:B------:R-:W-:Y:S02]  /*8a90*/  @!P5 IADD3.X R78, R92.reuse, R65.reuse, R91, P2, P0 ;  /* 0x000000415c4ed210 */ /* 0x0c0fe400017e045b */
[-C--:B------:R-:W-:Y:S02]  /*8aa0*/  @!P4 IADD3 R77, P2, P0, R95, R10.reuse, R97 ;  /* 0x0000000a5f4dc210 */ /* 0x080fe4000785e061 */
[----:B------:R-:W-:Y:S02]  /*8ab0*/  LOP3.LUT P5, RZ, R175, 0x1000, RZ, 0xc0, !PT ;  /* 0x00001000afff7812 */ /* 0x000fe400078ac0ff */
[----:B------:R-:W-:Y:S02]  /*8ac0*/  @!P4 IADD3.X R76, R92, R65, R91, P2, P0 ;  /* 0x000000415c4cc210 */ /* 0x000fe400017e045b */
[----:B------:R-:W-:-:S04]  /*8ad0*/  @!P3 IADD3 R73, P2, P0, R95, R10, R97 ;  /* 0x0000000a5f49b210 */ /* 0x000fc8000785e061 */
[----:B------:R-:W-:Y:S02]  /*8ae0*/  @!P3 IADD3.X R74, R92, R65, R91, P2, P0 ;  /* 0x000000415c4ab210 */ /* 0x000fe400017e045b */
[----:B------:R-:W-:Y:S02]  /*8af0*/  ISETP.LT.OR P0, PT, R66, 0x12, !P1 ;  /* 0x000000124200780c */ /* 0x000fe40004f01670 */
[----:B------:R-:W-:Y:S02]  /*8b00*/  LOP3.LUT P3, RZ, R175, 0x2000, RZ, 0xc0, !PT ;  /* 0x00002000afff7812 */ /* 0x000fe4000786c0ff */
[----:B------:R-:W-:-:S09]  /*8b10*/  P2R R178, PR, RZ, 0x1 ;  /* 0x00000001ffb27803 */ /* 0x000fd20000000000 */
[----:B------:R-:W-:-:S04]  /*8b20*/  @!P0 IADD3 R75, P6, P2, R95, R10, R97 ;  /* 0x0000000a5f4b8210 */ /* 0x000fc80007ade061 */
[----:B------:R-:W-:Y:S02]  /*8b30*/  @!P0 IADD3.X R72, R92, R65, R91, P6, P2 ;  /* 0x000000415c488210 */ /* 0x000fe400037e445b */
[C---:B------:R-:W-:Y:S02]  /*8b40*/  ISETP.LT.OR P2, PT, R66.reuse, 0x19, !P1 ;  /* 0x000000194200780c */ /* 0x040fe40004f41670 */
[----:B------:R-:W-:Y:S02]  /*8b50*/  ISETP.LT.OR P1, PT, R66, 0x1a, !P1 ;  /* 0x0000001a4200780c */ /* 0x000fe40004f21670 */
[----:B------:R-:W-:Y:S02]  /*8b60*/  P2R R179, PR, RZ, 0x4 ;  /* 0x00000004ffb37803 */ /* 0x000fe40000000000 */
[----:B------:R-:W-:-:S07]  /*8b70*/  P2R R180, PR, RZ, 0x2 ;  /* 0x00000002ffb47803 */ /* 0x000fce0000000000 */
[----:B------:R-:W-:-:S04]  /*8b80*/  @!P2 IADD3 R71, P4, P6, R95, R10, R97 ;  /* 0x0000000a5f47a210 */ /* 0x000fc80007e9e061 */
[CC--:B------:R-:W-:Y:S02]  /*8b90*/  @!P2 IADD3.X R70, R92.reuse, R65.reuse, R91, P4, P6 ;  /* 0x000000415c46a210 */ /* 0x0c0fe400027ec45b */
[----:B------:R-:W-:Y:S02]  /*8ba0*/  @!P1 IADD3 R69, P0, P6, R95, R10, R97 ;  /* 0x0000000a5f459210 */ /* 0x000fe40007e1e061 */
[----:B------:R-:W-:Y:S02]  /*8bb0*/  ISETP.GE.AND P4, PT, R67, 0x1, PT ;  /* 0x000000014300780c */ /* 0x000fe40003f86270 */
[----:B------:R-:W-:Y:S02]  /*8bc0*/  @!P1 IADD3.X R68, R92, R65, R91, P0, P6 ;  /* 0x000000415c449210 */ /* 0x000fe400007ec45b */
[----:B------:R-:W-:Y:S02]  /*8bd0*/  ISETP.LT.OR P6, PT, R66, 0x1, !P4 ;  /* 0x000000014200780c */ /* 0x000fe400067c1670 */
[----:B------:R-:W-:-:S11]  /*8be0*/  LOP3.LUT P2, RZ, R175, 0x8000, RZ, 0xc0, !PT ;  /* 0x00008000afff7812 */ /* 0x000fd6000784c0ff */
[----:B------:R-:W0:Y:S02]  /*8bf0*/  @!P6 LDC.64 R60, c[0x0][0x5c0] ;  /* 0x00017000ff3ceb82 */ /* 0x000e240000000a00 */
[----:B0-----:R-:W-:-:S05]  /*8c00*/  @!P6 IADD3 R60, P0, R10, R60, RZ ;  /* 0x0000003c0a3ce210 */ /* 0x001fca0007f1e0ff */
[----:B------:R-:W-:-:S05]  /*8c10*/  @!P6 IMAD.X R61, R65, 0x1, R61, P0 ;  /* 0x00000001413de824 */ /* 0x000fca00000e063d */
[----:B------:R0:W-:Y:S01]  /*8c20*/  @!P6 STG.E.U8 desc[UR20][R60.64], R161 ;  /* 0x000000a13c00e986 */ /* 0x0001e2000c101114 */
[----:B------:R-:W-:Y:S02]  /*8c30*/  ISETP.LT.OR P6, PT, R66, 0x2, !P4 ;  /* 0x000000024200780c */ /* 0x000fe400067c1670 */
[----:B0-----:R-:W-:-:S11]  /*8c40*/  F2FP.SATFINITE.E4M3.F32.PACK_AB_MERGE_C R161, RZ, R158, RZ ;  /* 0x0000009effa1723e */ /* 0x001fd600048070ff */
[----:B------:R-:W0:Y:S02]  /*8c50*/  @!P6 LDC.64 R62, c[0x0][0x5c0] ;  /* 0x00017000ff3eeb82 */ /* 0x000e240000000a00 */
[----:B0-----:R-:W-:-:S05]  /*8c60*/  @!P6 IADD3 R62, P0, R10, R62, RZ ;  /* 0x0000003e0a3ee210 */ /* 0x001fca0007f1e0ff */
[----:B------:R-:W-:Y:S01]  /*8c70*/  @!P6 IMAD.X R63, R65, 0x1, R63, P0 ;  /* 0x00000001413fe824 */ /* 0x000fe200000e063f */
[----:B------:R-:W-:-:S04]  /*8c80*/  LOP3.LUT P0, RZ, R175, 0x4000, RZ, 0xc0, !PT ;  /* 0x00004000afff7812 */ /* 0x000fc8000780c0ff */
[----:B------:R0:W-:Y:S01]  /*8c90*/  @!P6 STG.E.U8 desc[UR20][R62.64+0x1], R181 ;  /* 0x000001b53e00e986 */ /* 0x0001e2000c101114 */
[----:B------:R-:W-:-:S03]  /*8ca0*/  ISETP.LT.OR P6, PT, R66, 0x9, !P4 ;  /* 0x000000094200780c */ /* 0x000fc600067c1670 */
[----:B------:R-:W-:Y:S01]  /*8cb0*/  @!P3 STG.E.U8 desc[UR20][R56.64], R159 ;  /* 0x0000009f3800b986 */ /* 0x000fe2000c101114 */
[----:B------:R-:W-:-:S03]  /*8cc0*/  LOP3.LUT P3, RZ, R132, 0x2, RZ, 0xc0, !PT ;  /* 0x0000000284ff7812 */ /* 0x000fc6000786c0ff */
[----:B------:R-:W-:Y:S01]  /*8cd0*/  @!P5 STG.E.U8 desc[UR20][R58.64+0x1], R161 ;  /* 0x000001a13a00d986 */ /* 0x000fe2000c101114 */
[----:B------:R-:W-:Y:S02]  /*8ce0*/  LOP3.LUT P5, RZ, R132, 0x8, RZ, 0xc0, !PT ;  /* 0x0000000884ff7812 */ /* 0x000fe400078ac0ff */
[----:B0-----:R-:W-:-:S03]  /*8cf0*/  F2FP.SATFINITE.E4M3.F32.PACK_AB_MERGE_C R63, RZ, R152, RZ ;  /* 0x00000098ff3f723e */ /* 0x001fc600048070ff */
        /* <DEDUP_REMOVED lines=15> */
[----:B0-----:R-:W-:-:S05]  /*8df0*/  F2FP.SATFINITE.E4M3.F32.PACK_AB_MERGE_C R57, RZ, R150, RZ ;  /* 0x00000096ff39723e */ /* 0x001fca00048070ff */
[----:B------:R-:W0:Y:S01]  /*8e00*/  @!P6 LDC.64 R58, c[0x0][0x5c0] ;  /* 0x00017000ff3aeb82 */ /* 0x000e220000000a00 */
[----:B------:R-:W-:Y:S02]  /*8e10*/  P2R R56, PR, RZ, 0x2 ;  /* 0x00000002ff387803 */ /* 0x000fe40000000000 */
        /* <DEDUP_REMOVED lines=13> */
[----:B------:R1:W-:Y:S01]  /*8ef0*/  @!P3 STG.E.U8 desc[UR20][R48.64+0x11], R59 ;  /* 0x0000113b3000b986 */ /* 0x0003e2000c101114 */
[----:B------:R-:W-:Y:S02]  /*8f00*/  LOP3.LUT P3, RZ, R175, 0x400, RZ, 0xc0, !PT ;  /* 0x00000400afff7812 */ /* 0x000fe4000786c0ff */
[----:B0-----:R-:W-:-:S03]  /*8f10*/  F2FP.SATFINITE.E4M3.F32.PACK_AB_MERGE_C R53, RZ, R144, RZ ;  /* 0x00000090ff35723e */ /* 0x001fc600048070ff */
[----:B------:R-:W0:Y:S01]  /*8f20*/  @!P6 LDC.64 R54, c[0x0][0x5c0] ;  /* 0x00017000ff36eb82 */ /* 0x000e220000000a00 */
[----:B-1----:R-:W-:Y:S02]  /*8f30*/  F2FP.SATFINITE.E4M3.F32.PACK_AB_MERGE_C R49, RZ, R142, RZ ;  /* 0x0000008eff31723e */ /* 0x002fe400048070ff */
[----:B0-----:R-:W-:-:S05]  /*8f40*/  @!P6 IADD3 R54, P1, R10, R54, RZ ;  /* 0x000000360a36e210 */ /* 0x001fca0007f3e0ff */
[----:B------:R-:W-:Y:S01]  /*8f50*/  @!P6 IMAD.X R55, R65, 0x1, R55, P1 ;  /* 0x000000014137e824 */ /* 0x000fe200008e0637 */
[----:B------:R-:W-:-:S04]  /*8f60*/  ISETP.NE.AND P1, PT, R56, RZ, PT ;  /* 0x000000ff3800720c */ /* 0x000fc80003f25270 */
[----:B------:R-:W-:Y:S01]  /*8f70*/  @!P6 STG.E.U8 desc[UR20][R54.64+0x18], R149 ;  /* 0x000018953600e986 */ /* 0x000fe2000c101114 */
[----:B------:R-:W-:-:S13]  /*8f80*/  ISETP.LT.OR P6, PT, R66, 0x1a, !P4 ;  /* 0x0000001a4200780c */ /* 0x000fda00067c1670 */
[----:B------:R-:W0:Y:S02]  /*8f90*/  @!P6 LDC.64 R50, c[0x0][0x5c0] ;  /* 0x00017000ff32eb82 */ /* 0x000e240000000a00 */
[----:B0-----:R-:W-:-:S05]  /*8fa0*/  @!P6 IADD3 R50, P4, R10, R50, RZ ;  /* 0x000000320a32e210 */ /* 0x001fca0007f9e0ff */
[----:B------:R-:W-:Y:S01]  /*8fb0*/  @!P6 IMAD.X R51, R65, 0x1, R51, P4 ;  /* 0x000000014133e824 */ /* 0x000fe200020e0633 */
[----:B------:R-:W-:-:S04]  /*8fc0*/  LOP3.LUT P4, RZ, R175, 0x20000000, RZ, 0xc0, !PT ;  /* 0x20000000afff7812 */ /* 0x000fc8000788c0ff */
[----:B------:R-:W-:Y:S01]  /*8fd0*/  P2R R52, PR, RZ, 0x10 ;  /* 0x00000010ff347803 */ /* 0x000fe20000000000 */
[----:B------:R0:W-:Y:S01]  /*8fe0*/  @!P6 STG.E.U8 desc[UR20][R50.64+0x19], R49 ;  /* 0x000019313200e986 */ /* 0x0001e2000c101114 */
[----:B------:R-:W-:-:S03]  /*8ff0*/  LOP3.LUT P4, RZ, R175, 0x200, RZ, 0xc0, !PT ;  /* 0x00000200afff7812 */ /* 0x000fc6000788c0ff */
[----:B------:R1:W-:Y:S01]  /*9000*/  @!P1 STG.E.U8 desc[UR20][R46.64+0x18], R145 ;  /* 0x000018912e009986 */ /* 0x0003e2000c101114 */
[----:B------:R-:W-:-:S03]  /*9010*/  LOP3.LUT P1, RZ, R175, 0x100, RZ, 0xc0, !PT ;  /* 0x00000100afff7812 */ /* 0x000fc6000782c0ff */
[----:B------:R2:W-:Y:S01]  /*9020*/  @!P2 STG.E.U8 desc[UR20][R44.64+0x19], R53 ;  /* 0x000019352c00a986 */ /* 0x0005e2000c101114 */
[C---:B------:R-:W-:Y:S01]  /*9030*/  LOP3.LUT P2, RZ, R175.reuse, 0x8000000, RZ, 0xc0, !PT ;  /* 0x08000000afff7812 */ /* 0x040fe2000784c0ff */
[----:B0-----:R-:W0:Y:S02]  /*9040*/  @!P3 LDC.64 R48, c[0x0][0x5c0] ;  /* 0x00017000ff30bb82 */ /* 0x001e240000000a00 */
[----:B------:R3:W-:Y:S01]  /*9050*/  @!P5 STG.E.U8 desc[UR20][R42.64], R147 ;  /* 0x000000932a00d986 */ /* 0x0007e2000c101114 */
[C---:B------:R-:W-:Y:S02]  /*9060*/  LOP3.LUT P5, RZ, R175.reuse, 0x40, RZ, 0xc0, !PT ;  /* 0x00000040afff7812 */ /* 0x040fe400078ac0ff */
[----:B------:R-:W-:Y:S02]  /*9070*/  F2FP.SATFINITE.E4M3.F32.PACK_AB_MERGE_C R51, RZ, R146, RZ ;  /* 0x00000092ff33723e */ /* 0x000fe400048070ff */
[----:B-1----:R-:W-:Y:S01]  /*9080*/  F2FP.SATFINITE.E4M3.F32.PACK_AB_MERGE_C R47, RZ, R138, RZ ;  /* 0x0000008aff2f723e */ /* 0x002fe200048070ff */
[----:B--2---:R-:W1:Y:S02]  /*9090*/  @!P4 LDC.64 R44, c[0x0][0x5c0] ;  /* 0x00017000ff2ccb82 */ /* 0x004e640000000a00 */
[----:B------:R2:W-:Y:S01]  /*90a0*/  @!P0 STG.E.U8 desc[UR20][R40.64+0x1], R51 ;  /* 0x0000013328008986 */ /* 0x0005e2000c101114 */
[----:B------:R-:W-:-:S02]  /*90b0*/  LOP3.LUT P0, RZ, R175, 0x4000000, RZ, 0xc0, !PT ;  /* 0x04000000afff7812 */ /* 0x000fc4000780c0ff */
[----:B---3--:R-:W-:-:S03]  /*90c0*/  F2FP.SATFINITE.E4M3.F32.PACK_AB_MERGE_C R43, RZ, R140, RZ ;  /* 0x0000008cff2b723e */ /* 0x008fc600048070ff */
[----:B--2---:R-:W2:Y:S01]  /*90d0*/  @!P1 LDC.64 R40, c[0x0][0x5c0] ;  /* 0x00017000ff289b82 */ /* 0x004ea20000000a00 */
[----:B0-----:R-:W-:-:S05]  /*90e0*/  @!P3 IADD3 R48, P6, R173, R48, RZ ;  /* 0x00000030ad30b210 */ /* 0x001fca0007fde0ff */
[----:B------:R-:W-:Y:S01]  /*90f0*/  @!P3 IMAD.X R49, R172, 0x1, R49, P6 ;  /* 0x00000001ac31b824 */ /* 0x000fe200030e0631 */
[----:B-1----:R-:W-:-:S04]  /*9100*/  @!P4 IADD3 R44, P6, R171, R44, RZ ;  /* 0x0000002cab2cc210 */ /* 0x002fc80007fde0ff */
[----:B------:R-:W-:Y:S01]  /*9110*/  @!P3 STG.E.U8 desc[UR20][R48.64], R143 ;  /* 0x0000008f3000b986 */ /* 0x000fe2000c101114 */
[C---:B------:R-:W-:Y:S01]  /*9120*/  LOP3.LUT P3, RZ, R175.reuse, 0x20, RZ, 0xc0, !PT ;  /* 0x00000020afff7812 */ /* 0x040fe2000786c0ff */
[----:B------:R-:W-:Y:S01]  /*9130*/  @!P4 IMAD.X R45, R170, 0x1, R45, P6 ;  /* 0x00000001aa2dc824 */ /* 0x000fe200030e062d */
[----:B------:R-:W-:-:S04]  /*9140*/  LOP3.LUT P6, RZ, R175, 0x10000000, RZ, 0xc0, !PT ;  /* 0x10000000afff7812 */ /* 0x000fc800078cc0ff */
[----:B------:R0:W-:Y:S01]  /*9150*/  @!P4 STG.E.U8 desc[UR20][R44.64+0x1], R43 ;  /* 0x0000012b2c00c986 */ /* 0x0001e2000c101114 */
[----:B------:R-:W-:Y:S01]  /*9160*/  ISETP.NE.AND P4, PT, R52, RZ, PT ;  /* 0x000000ff3400720c */ /* 0x000fe20003f85270 */
[----:B0-----:R-:W0:-:S12]  /*9170*/  @!P5 LDC.64 R42, c[0x0][0x5c0] ;  /* 0x00017000ff2adb82 */ /* 0x001e180000000a00 */
[----:B------:R-:W-:Y:S01]  /*9180*/  @!P4 STG.E.U8 desc[UR20][R38.64+0x8], R141 ;  /* 0x0000088d2600c986 */ /* 0x000fe2000c101114 */
[----:B------:R-:W-:-:S03]  /*9190*/  LOP3.LUT P4, RZ, R175, 0x10, RZ, 0xc0, !PT ;  /* 0x00000010afff7812 */ /* 0x000fc6000788c0ff */
[----:B------:R1:W-:Y:S01]  /*91a0*/  @!P6 STG.E.U8 desc[UR20][R36.64+0x9], R47 ;  /* 0x0000092f2400e986 */ /* 0x0003e2000c101114 */
[----:B--2---:R-:W-:-:S05]  /*91b0*/  @!P1 IADD3 R40, P6, R169, R40, RZ ;  /* 0x00000028a9289210 */ /* 0x004fca0007fde0ff */
[----:B------:R-:W-:-:S05]  /*91c0*/  @!P1 IMAD.X R41, R168, 0x1, R41, P6 ;  /* 0x00000001a8299824 */ /* 0x000fca00030e0629 */
[----:B------:R2:W-:Y:S01]  /*91d0*/  @!P1 STG.E.U8 desc[UR20][R40.64+0x8], R139 ;  /* 0x0000088b28009986 */ /* 0x0005e2000c101114 */
[----:B-1----:R-:W1:Y:S01]  /*91e0*/  @!P3 LDC.64 R36, c[0x0][0x5c0] ;  /* 0x00017000ff24bb82 */ /* 0x002e620000000a00 */
[----:B------:R-:W-:Y:S02]  /*91f0*/  LOP3.LUT P1, RZ, R175, 0x8, RZ, 0xc0, !PT ;  /* 0x00000008afff7812 */ /* 0x000fe4000782c0ff */
[----:B0-----:R-:W-:-:S05]  /*9200*/  @!P5 IADD3 R38, P6, R167, R42, RZ ;  /* 0x0000002aa726d210 */ /* 0x001fca0007fde0ff */
[----:B------:R-:W-:Y:S01]  /*9210*/  @!P5 IMAD.X R39, R166, 0x1, R43, P6 ;  /* 0x00000001a627d824 */ /* 0x000fe200030e062b */
[----:B------:R-:W-:Y:S02]  /*9220*/  F2FP.SATFINITE.E4M3.F32.PACK_AB_MERGE_C R43, RZ, R136, RZ ;  /* 0x00000088ff2b723e */ /* 0x000fe400048070ff */
[----:B--2---:R-:W-:-:S03]  /*9230*/  F2FP.SATFINITE.E4M3.F32.PACK_AB_MERGE_C R41, RZ, R134, RZ ;  /* 0x00000086ff29723e */ /* 0x004fc600048070ff */
[----:B------:R0:W-:Y:S01]  /*9240*/  @!P5 STG.E.U8 desc[UR20][R38.64+0x9], R43 ;  /* 0x0000092b2600d986 */ /* 0x0001e2000c101114 */
[----:B------:R-:W-:-:S03]  /*9250*/  LOP3.LUT P5, RZ, R175, 0x800000, RZ, 0xc0, !PT ;  /* 0x00800000afff7812 */ /* 0x000fc600078ac0ff */
[----:B------:R-:W-:Y:S01]  /*9260*/  @!P2 STG.E.U8 desc[UR20][R34.64+0x10], R137 ;  /* 0x000010892200a986 */ /* 0x000fe2000c101114 */
[----:B------:R-:W-:Y:S02]  /*9270*/  LOP3.LUT P2, RZ, R175, 0x4, RZ, 0xc0, !PT ;  /* 0x00000004afff7812 */ /* 0x000fe4000784c0ff */
[----:B-1----:R-:W-:Y:S01]  /*9280*/  @!P3 IADD3 R36, P6, R165, R36, RZ ;  /* 0x00000024a524b210 */ /* 0x002fe20007fde0ff */
[----:B------:R1:W-:Y:S01]  /*9290*/  @!P0 STG.E.U8 desc[UR20][R32.64+0x11], R41 ;  /* 0x0000112920008986 */ /* 0x0003e2000c101114 */
[----:B------:R-:W-:Y:S01]  /*92a0*/  LOP3.LUT P0, RZ, R175, 0x2, RZ, 0xc0, !PT ;  /* 0x00000002afff7812 */ /* 0x000fe2000780c0ff */
[----:B0-----:R-:W0:Y:S02]  /*92b0*/  @!P4 LDC.64 R38, c[0x0][0x5c0] ;  /* 0x00017000ff26cb82 */ /* 0x001e240000000a00 */
[----:B------:R-:W-:-:S05]  /*92c0*/  @!P3 IMAD.X R37, R164, 0x1, R37, P6 ;  /* 0x00000001a425b824 */ /* 0x000fca00030e0625 */
[----:B------:R2:W-:Y:S01]  /*92d0*/  @!P3 STG.E.U8 desc[UR20][R36.64+0x10], R135 ;  /* 0x000010872400b986 */ /* 0x0005e2000c101114 */
[----:B------:R-:W-:Y:S01]  /*92e0*/  LOP3.LUT P3, RZ, R175, 0x400000, RZ, 0xc0, !PT ;  /* 0x00400000afff7812 */ /* 0x000fe2000786c0ff */
[----:B-1----:R-:W1:Y:S01]  /*92f0*/  @!P1 LDC.64 R32, c[0x0][0x5c0] ;  /* 0x00017000ff209b82 */ /* 0x002e620000000a00 */
[----:B--2---:R-:W-:Y:S02]  /*9300*/  F2FP.SATFINITE.E4M3.F32.PACK_AB_MERGE_C R37, RZ, R128, RZ ;  /* 0x00000080ff25723e */ /* 0x004fe400048070ff */
[----:B0-----:R-:W-:-:S05]  /*9310*/  @!P4 IADD3 R34, P6, R163, R38, RZ ;  /* 0x00000026a322c210 */ /* 0x001fca0007fde0ff */
[----:B------:R-:W-:Y:S01]  /*9320*/  @!P4 IMAD.X R35, R162, 0x1, R39, P6 ;  /* 0x00000001a223c824 */ /* 0x000fe200030e0627 */
[----:B------:R-:W-:Y:S02]  /*9330*/  F2FP.SATFINITE.E4M3.F32.PACK_AB_MERGE_C R39, RZ, R130, RZ ;  /* 0x00000082ff27723e */ /* 0x000fe400048070ff */
[----:B------:R-:W-:-:S03]  /*9340*/  LOP3.LUT P6, RZ, R175, 0x2000000, RZ, 0xc0, !PT ;  /* 0x02000000afff7812 */ /* 0x000fc600078cc0ff */
[----:B------:R0:W-:Y:S01]  /*9350*/  @!P4 STG.E.U8 desc[UR20][R34.64+0x11], R39 ;  /* 0x000011272200c986 */ /* 0x0001e2000c101114 */
[----:B------:R-:W-:-:S09]  /*9360*/  LOP3.LUT P4, RZ, R175, 0x1, RZ, 0xc0, !PT ;  /* 0x00000001afff7812 */ /* 0x000fd2000788c0ff */
[----:B------:R-:W-:Y:S01]  /*9370*/  @!P6 STG.E.U8 desc[UR20][R30.64+0x18], R133 ;  /* 0x000018851e00e986 */ /* 0x000fe2000c101114 */
[----:B-1----:R-:W-:Y:S01]  /*9380*/  @!P1 IADD3 R32, P6, R87, R32, RZ ;  /* 0x0000002057209210 */ /* 0x002fe20007fde0ff */
[----:B0-----:R-:W0:Y:S02]  /*9390*/  @!P2 LDC.64 R34, c[0x0][0x5c0] ;  /* 0x00017000ff22ab82 */ /* 0x001e240000000a00 */
[----:B------:R1:W-:Y:S01]  /*93a0*/  @!P5 STG.E.U8 desc[UR20][R28.64+0x19], R37 ;  /* 0x000019251c00d986 */ /* 0x0003e2000c101114 */
[----:B------:R-:W-:Y:S01]  /*93b0*/  LOP3.LUT P5, RZ, R175, 0x200000, RZ, 0xc0, !PT ;  /* 0x00200000afff7812 */ /* 0x000fe200078ac0ff */
[----:B------:R-:W-:-:S05]  /*93c0*/  @!P1 IMAD.X R33, R86, 0x1, R33, P6 ;  /* 0x0000000156219824 */ /* 0x000fca00030e0621 */
[----:B------:R2:W-:Y:S01]  /*93d0*/  @!P1 STG.E.U8 desc[UR20][R32.64+0x18], R131 ;  /* 0x0000188320009986 */ /* 0x0005e2000c101114 */
[----:B------:R-:W-:Y:S01]  /*93e0*/  ISETP.NE.AND P1, PT, R180, RZ, PT ;  /* 0x000000ffb400720c */ /* 0x000fe20003f25270 */
[----:B-1----:R-:W1:Y:S01]  /*93f0*/  @!P0 LDC.64 R28, c[0x0][0x5c0] ;  /* 0x00017000ff1c8b82 */ /* 0x002e620000000a00 */
[----:B--2---:R-:W-:Y:S02]  /*9400*/  F2FP.SATFINITE.E4M3.F32.PACK_AB_MERGE_C R33, RZ, R124, RZ ;  /* 0x0000007cff21723e */ /* 0x004fe400048070ff */
[----:B0-----:R-:W-:-:S05]  /*9410*/  @!P2 IADD3 R30, P6, R85, R34, RZ ;  /* 0x00000022551ea210 */ /* 0x001fca0007fde0ff */
[----:B------:R-:W-:Y:S01]  /*9420*/  @!P2 IMAD.X R31, R84, 0x1, R35, P6 ;  /* 0x00000001541fa824 */ /* 0x000fe200030e0623 */
[----:B------:R-:W-:Y:S02]  /*9430*/  F2FP.SATFINITE.E4M3.F32.PACK_AB_MERGE_C R35, RZ, R126, RZ ;  /* 0x0000007eff23723e */ /* 0x000fe400048070ff */
[----:B------:R-:W-:-:S03]  /*9440*/  LOP3.LUT P6, RZ, R175, 0x1000000, RZ, 0xc0, !PT ;  /* 0x01000000afff7812 */ /* 0x000fc600078cc0ff */
[----:B------:R0:W-:Y:S01]  /*9450*/  @!P2 STG.E.U8 desc[UR20][R30.64+0x19], R35 ;  /* 0x000019231e00a986 */ /* 0x0001e2000c101114 */
[----:B------:R-:W-:-:S09]  /*9460*/  ISETP.NE.AND P2, PT, R179, RZ, PT ;  /* 0x000000ffb300720c */ /* 0x000fd20003f45270 */
[----:B------:R-:W-:Y:S01]  /*9470*/  @!P6 STG.E.U8 desc[UR20][R26.64], R129 ;  /* 0x000000811a00e986 */ /* 0x000fe2000c101114 */
[----:B-1----:R-:W-:Y:S01]  /*9480*/  @!P0 IADD3 R28, P6, R83, R28, RZ ;  /* 0x0000001c531c8210 */ /* 0x002fe20007fde0ff */
[----:B0-----:R-:W0:Y:S02]  /*9490*/  @!P4 LDC.64 R30, c[0x0][0x5c0] ;  /* 0x00017000ff1ecb82 */ /* 0x001e240000000a00 */
[----:B------:R-:W-:Y:S01]  /*94a0*/  @!P3 STG.E.U8 desc[UR20][R24.64+0x1], R33 ;  /* 0x000001211800b986 */ /* 0x000fe2000c101114 */
[----:B------:R-:W-:Y:S01]  /*94b0*/  LOP3.LUT P3, RZ, R175, 0x80000, RZ, 0xc0, !PT ;  /* 0x00080000afff7812 */ /* 0x000fe2000786c0ff */
[----:B------:R-:W-:-:S05]  /*94c0*/  @!P0 IMAD.X R29, R82, 0x1, R29, P6 ;  /* 0x00000001521d8824 */ /* 0x000fca00030e061d */
[----:B------:R1:W-:Y:S01]  /*94d0*/  @!P0 STG.E.U8 desc[UR20][R28.64], R127 ;  /* 0x0000007f1c008986 */ /* 0x0003e2000c101114 */
[----:B------:R-:W-:Y:S02]  /*94e0*/  ISETP.NE.AND P0, PT, R178, RZ, PT ;  /* 0x000000ffb200720c */ /* 0x000fe40003f05270 */
[----:B-1----:R-:W-:Y:S02]  /*94f0*/  F2FP.SATFINITE.E4M3.F32.PACK_AB_MERGE_C R29, RZ, R120, RZ ;  /* 0x00000078ff1d723e */ /* 0x002fe400048070ff */
[----:B0-----:R-:W-:-:S05]  /*9500*/  @!P4 IADD3 R26, P6, R81, R30, RZ ;  /* 0x0000001e511ac210 */ /* 0x001fca0007fde0ff */
[----:B------:R-:W-:Y:S01]  /*9510*/  @!P4 IMAD.X R27, R80, 0x1, R31, P6 ;  /* 0x00000001501bc824 */ /* 0x000fe200030e061f */
[----:B------:R-:W-:Y:S02]  /*9520*/  F2FP.SATFINITE.E4M3.F32.PACK_AB_MERGE_C R31, RZ, R122, RZ ;  /* 0x0000007aff1f723e */ /* 0x000fe400048070ff */
[----:B------:R-:W-:-:S03]  /*9530*/  LOP3.LUT P6, RZ, R175, 0x100000, RZ, 0xc0, !PT ;  /* 0x00100000afff7812 */ /* 0x000fc600078cc0ff */
[----:B------:R0:W-:Y:S01]  /*9540*/  @!P4 STG.E.U8 desc[UR20][R26.64+0x1], R31 ;  /* 0x0000011f1a00c986 */ /* 0x0001e2000c101114 */
[----:B------:R-:W-:-:S03]  /*9550*/  ISETP.NE.AND P4, PT, R177, RZ, PT ;  /* 0x000000ffb100720c */ /* 0x000fc60003f85270 */
[----:B------:R-:W-:Y:S01]  /*9560*/  @!P5 STG.E.U8 desc[UR20][R22.64+0x8], R125 ;  /* 0x0000087d1600d986 */ /* 0x000fe2000c101114 */
[----:B------:R-:W-:-:S05]  /*9570*/  ISETP.NE.AND P5, PT, R176, RZ, PT ;  /* 0x000000ffb000720c */ /* 0x000fca0003fa5270 */
[----:B------:R1:W-:Y:S04]  /*9580*/  @!P6 STG.E.U8 desc[UR20][R20.64+0x9], R29 ;  /* 0x0000091d1400e986 */ /* 0x0003e8000c101114 */
[----:B0-----:R-:W0:Y:S08]  /*9590*/  @!P4 LDC.64 R26, c[0x0][0x5c0] ;  /* 0x00017000ff1acb82 */ /* 0x001e300000000a00 */
[----:B------:R-:W2:Y:S08]  /*95a0*/  @!P5 LDC.64 R24, c[0x0][0x5c0] ;  /* 0x00017000ff18db82 */ /* 0x000eb00000000a00 */
[----:B-1----:R-:W1:Y:S01]  /*95b0*/  @!P0 LDC.64 R28, c[0x0][0x5c0] ;  /* 0x00017000ff1c8b82 */ /* 0x002e620000000a00 */
[----:B--2---:R-:W-:-:S05]  /*95c0*/  @!P5 IADD3 R24, P6, R79, R24, RZ ;  /* 0x000000184f18d210 */ /* 0x004fca0007fde0ff */
[----:B------:R-:W-:Y:S01]  /*95d0*/  @!P5 IMAD.X R25, R78, 0x1, R25, P6 ;  /* 0x000000014e19d824 */ /* 0x000fe200030e0619 */
[----:B------:R-:W-:-:S04]  /*95e0*/  LOP3.LUT P6, RZ, R175, 0x10000, RZ, 0xc0, !PT ;  /* 0x00010000afff7812 */ /* 0x000fc800078cc0ff */
[----:B------:R2:W-:Y:S01]  /*95f0*/  @!P5 STG.E.U8 desc[UR20][R24.64+0x8], R123 ;  /* 0x0000087b1800d986 */ /* 0x0005e2000c101114 */
[----:B0-----:R-:W-:-:S05]  /*9600*/  @!P4 IADD3 R22, P5, R77, R26, RZ ;  /* 0x0000001a4d16c210 */ /* 0x001fca0007fbe0ff */
[----:B------:R-:W-:Y:S01]  /*9610*/  @!P4 IMAD.X R23, R76, 0x1, R27, P5 ;  /* 0x000000014c17c824 */ /* 0x000fe200028e061b */
[----:B------:R-:W-:Y:S02]  /*9620*/  F2FP.SATFINITE.E4M3.F32.PACK_AB_MERGE_C R27, RZ, R118, RZ ;  /* 0x00000076ff1b723e */ /* 0x000fe400048070ff */
[----:B------:R-:W-:-:S03]  /*9630*/  LOP3.LUT P5, RZ, R175, 0x20000, RZ, 0xc0, !PT ;  /* 0x00020000afff7812 */ /* 0x000fc600078ac0ff */
[----:B------:R0:W-:Y:S01]  /*9640*/  @!P4 STG.E.U8 desc[UR20][R22.64+0x9], R27 ;  /* 0x0000091b1600c986 */ /* 0x0001e2000c101114 */
[----:B------:R-:W-:Y:S02]  /*9650*/  LOP3.LUT P4, RZ, R175, 0x40000, RZ, 0xc0, !PT ;  /* 0x00040000afff7812 */ /* 0x000fe4000788c0ff */
[----:B--2---:R-:W-:Y:S01]  /*9660*/  F2FP.SATFINITE.E4M3.F32.PACK_AB_MERGE_C R25, RZ, R116, RZ ;  /* 0x00000074ff19723e */ /* 0x004fe200048070ff */
[----:B------:R-:W-:Y:S01]  /*9670*/  @!P3 STG.E.U8 desc[UR20][R18.64+0x10], R121 ;  /* 0x000010791200b986 */ /* 0x000fe2000c101114 */
[----:B------:R-:W-:Y:S01]  /*9680*/  ISETP.NE.AND P3, PT, R174, RZ, PT ;  /* 0x000000ffae00720c */ /* 0x000fe20003f65270 */
[----:B0-----:R-:W0:Y:S01]  /*9690*/  @!P2 LDC.64 R26, c[0x0][0x5c0] ;  /* 0x00017000ff1aab82 */ /* 0x001e220000000a00 */
[----:B------:R-:W-:-:S07]  /*96a0*/  F2FP.SATFINITE.E4M3.F32.PACK_AB_MERGE_C R23, RZ, R108, RZ ;  /* 0x0000006cff17723e */ /* 0x000fce00048070ff */
[----:B------:R2:W-:Y:S04]  /*96b0*/  @!P4 STG.E.U8 desc[UR20][R16.64+0x11], R25 ;  /* 0x000011191000c986 */ /* 0x0005e8000c101114 */
[----:B------:R-:W3:Y:S08]  /*96c0*/  @!P3 LDC.64 R20, c[0x0][0x5c0] ;  /* 0x00017000ff14bb82 */ /* 0x000ef00000000a00 */
[----:B--2---:R-:W2:Y:S01]  /*96d0*/  @!P1 LDC.64 R24, c[0x0][0x5c0] ;  /* 0x00017000ff189b82 */ /* 0x004ea20000000a00 */
[----:B---3--:R-:W-:-:S05]  /*96e0*/  @!P3 IADD3 R20, P4, R73, R20, RZ ;  /* 0x000000144914b210 */ /* 0x008fca0007f9e0ff */
[----:B------:R-:W-:Y:S01]  /*96f0*/  @!P3 IMAD.X R21, R74, 0x1, R21, P4 ;  /* 0x000000014a15b824 */ /* 0x000fe200020e0615 */
[----:B0-----:R-:W-:-:S04]  /*9700*/  @!P2 IADD3 R16, P4, R71, R26, RZ ;  /* 0x0000001a4710a210 */ /* 0x001fc80007f9e0ff */
[----:B------:R0:W-:Y:S01]  /*9710*/  @!P3 STG.E.U8 desc[UR20][R20.64+0x10], R111 ;  /* 0x0000106f1400b986 */ /* 0x0001e2000c101114 */
[----:B-1----:R-:W-:Y:S01]  /*9720*/  @!P0 IADD3 R18, P3, R75, R28, RZ ;  /* 0x0000001c4b128210 */ /* 0x002fe20007f7e0ff */
[----:B------:R-:W-:-:S04]  /*9730*/  @!P2 IMAD.X R17, R70, 0x1, R27, P4 ;  /* 0x000000014611a824 */ /* 0x000fc800020e061b */
[----:B------:R-:W-:Y:S01]  /*9740*/  @!P0 IMAD.X R19, R72, 0x1, R29, P3 ;  /* 0x0000000148138824 */ /* 0x000fe200018e061d */
[----:B------:R-:W-:-:S04]  /*9750*/  ISETP.GE.AND P3, PT, R67, 0x181, PT ;  /* 0x000001814300780c */ /* 0x000fc80003f66270 */
[----:B------:R2:W-:Y:S01]  /*9760*/  @!P0 STG.E.U8 desc[UR20][R18.64+0x11], R23 ;  /* 0x0000111712008986 */ /* 0x0005e2000c101114 */
[C---:B------:R-:W-:Y:S02]  /*9770*/  ISETP.LT.OR P0, PT, R66.reuse, 0x1, !P3 ;  /* 0x000000014200780c */ /* 0x040fe40005f01670 */
[----:B------:R-:W-:Y:S01]  /*9780*/  ISETP.LT.OR P4, PT, R66, 0x2, !P3 ;  /* 0x000000024200780c */ /* 0x000fe20005f81670 */
[----:B------:R1:W-:Y:S01]  /*9790*/  @!P5 STG.E.U8 desc[UR20][R14.64+0x18], R119 ;  /* 0x000018770e00d986 */ /* 0x0003e2000c101114 */
[----:B0-----:R-:W-:-:S05]  /*97a0*/  F2FP.SATFINITE.E4M3.F32.PACK_AB_MERGE_C R21, RZ, R114, RZ ;  /* 0x00000072ff15723e */ /* 0x001fca00048070ff */
[----:B------:R0:W-:Y:S01]  /*97b0*/  @!P6 STG.E.U8 desc[UR20][R12.64+0x19], R21 ;  /* 0x000019150c00e986 */ /* 0x0001e2000c101114 */
[----:B--2---:R-:W-:-:S03]  /*97c0*/  @!P1 IADD3 R18, P5, R69, R24, RZ ;  /* 0x0000001845129210 */ /* 0x004fc60007fbe0ff */
[----:B------:R-:W2:Y:S01]  /*97d0*/  @!P0 LDC.64 R26, c[0x0][0x5c0] ;  /* 0x00017000ff1a8b82 */ /* 0x000ea20000000a00 */
[----:B------:R-:W-:Y:S01]  /*97e0*/  F2FP.SATFINITE.E4M3.F32.PACK_AB_MERGE_C R23, RZ, R112, RZ ;  /* 0x00000070ff17723e */ /* 0x000fe200048070ff */
[----:B------:R3:W-:Y:S01]  /*97f0*/  @!P2 STG.E.U8 desc[UR20][R16.64+0x18], R115 ;  /* 0x000018731000a986 */ /* 0x0007e2000c101114 */
[----:B------:R-:W-:Y:S01]  /*9800*/  @!P1 IMAD.X R19, R68, 0x1, R25, P5 ;  /* 0x0000000144139824 */ /* 0x000fe200028e0619 */
[C---:B------:R-:W-:Y:S01]  /*9810*/  ISETP.LT.OR P2, PT, R66.reuse, 0x9, !P3 ;  /* 0x000000094200780c */ /* 0x040fe20005f41670 */
[----:B-1----:R-:W-:Y:S01]  /*9820*/  @!P0 IMAD R14, R9, 0x180, RZ ;  /* 0x00000180090e8824 */ /* 0x002fe200078e02ff */
[----:B------:R-:W-:Y:S01]  /*9830*/  ISETP.LT.OR P5, PT, R66, 0xa, !P3 ;  /* 0x0000000a4200780c */ /* 0x000fe20005fa1670 */
[--C-:B------:R-:W-:Y:S01]  /*9840*/  @!P4 IMAD.MOV.U32 R15, RZ, RZ, R65.reuse ;  /* 0x000000ffff0fc224 */ /* 0x100fe200078e0041 */
[----:B------:R-:W1:Y:S01]  /*9850*/  @!P4 LDC.64 R28, c[0x0][0x5c0] ;  /* 0x00017000ff1ccb82 */ /* 0x000e620000000a00 */
[----:B0-----:R-:W-:Y:S01]  /*9860*/  @!P0 IMAD.MOV.U32 R12, RZ, RZ, R10 ;  /* 0x000000ffff0c8224 */ /* 0x001fe200078e000a */
[----:B------:R0:W-:Y:S01]  /*9870*/  @!P1 STG.E.U8 desc[UR20][R18.64+0x19], R23 ;  /* 0x0000191712009986 */ /* 0x0001e2000c101114 */
[----:B------:R-:W-:-:S02]  /*9880*/  @!P0 IMAD.MOV.U32 R13, RZ, RZ, R65 ;  /* 0x000000ffff0d8224 */ /* 0x000fc400078e0041 */
[----:B---3--:R-:W-:Y:S02]  /*9890*/  @!P4 IMAD R16, R9, 0x180, RZ ;  /* 0x000001800910c824 */ /* 0x008fe400078e02ff */
[----:B------:R-:W-:Y:S02]  /*98a0*/  @!P0 IMAD.WIDE.U32 R12, R8, 0x180, R12 ;  /* 0x00000180080c8825 */ /* 0x000fe400078e000c */
[----:B------:R-:W3:Y:S01]  /*98b0*/  @!P2 LDC.64 R20, c[0x0][0x5c0] ;  /* 0x00017000ff14ab82 */ /* 0x000ee20000000a00 */
[----:B0-----:R-:W-:Y:S02]  /*98c0*/  F2FP.SATFINITE.E4M3.F32.PACK_AB_MERGE_C R19, RZ, R110, RZ ;  /* 0x0000006eff13723e */ /* 0x001fe400048070ff */
[----:B--2---:R-:W-:-:S05]  /*98d0*/  @!P0 IADD3 R12, P1, R12, R26, RZ ;  /* 0x0000001a0c0c8210 */ /* 0x004fca0007f3e0ff */
[----:B------:R-:W0:Y:S01]  /*98e0*/  @!P5 LDC.64 R24, c[0x0][0x5c0] ;  /* 0x00017000ff18db82 */ /* 0x000e220000000a00 */
[----:B------:R-:W-:Y:S01]  /*98f0*/  @!P0 IADD3.X R13, R27, R13, R14, P1, !PT ;  /* 0x0000000d1b0d8210 */ /* 0x000fe20000ffe40e */
[----:B------:R-:W-:-:S04]  /*9900*/  @!P4 IMAD.MOV.U32 R14, RZ, RZ, R10 ;  /* 0x000000ffff0ec224 */ /* 0x000fc800078e000a */
[----:B------:R-:W-:Y:S01]  /*9910*/  @!P4 IMAD.WIDE.U32 R14, R8, 0x180, R14 ;  /* 0x00000180080ec825 */ /* 0x000fe200078e000e */
[----:B------:R2:W-:Y:S01]  /*9920*/  @!P0 STG.E.U8 desc[UR20][R12.64], R117 ;  /* 0x000000750c008986 */ /* 0x0005e2000c101114 */
[----:B------:R-:W-:Y:S02]  /*9930*/  ISETP.GE.AND P0, PT, R67, 0x189, PT ;  /* 0x000001894300780c */ /* 0x000fe40003f06270 */
[----:B-1----:R-:W-:-:S04]  /*9940*/  @!P4 IADD3 R14, P1, R14, R28, RZ ;  /* 0x0000001c0e0ec210 */ /* 0x002fc80007f3e0ff */
[----:B------:R-:W-:Y:S02]  /*9950*/  @!P4 IADD3.X R15, R29, R15, R16, P1, !PT ;  /* 0x0000000f1d0fc210 */ /* 0x000fe40000ffe410 */
[----:B------:R-:W-:Y:S01]  /*9960*/  ISETP.LT.OR P1, PT, R66, 0x1, !P0 ;  /* 0x000000014200780c */ /* 0x000fe20004721670 */
[----:B--2---:R-:W-:Y:S02]  /*9970*/  @!P2 IMAD.MOV.U32 R12, RZ, RZ, R10 ;  /* 0x000000ffff0ca224 */ /* 0x004fe400078e000a */
[----:B------:R1:W-:Y:S01]  /*9980*/  @!P4 STG.E.U8 desc[UR20][R14.64+0x1], R19 ;  /* 0x000001130e00c986 */ /* 0x0003e2000c101114 */
[----:B------:R-:W-:Y:S02]  /*9990*/  @!P2 IMAD.MOV.U32 R13, RZ, RZ, R65 ;  /* 0x000000ffff0da224 */ /* 0x000fe400078e0041 */
[----:B------:R-:W-:-:S07]  /*99a0*/  @!P2 IMAD.WIDE.U32 R16, R8, 0x180, R12 ;  /* 0x000001800810a825 */ /* 0x000fce00078e000c */
[----:B---3--:R-:W-:Y:S05]  /*99b0*/  @P1 BRA `(.L_x_43) ;  /* 0x0000000000241947 */ /* 0x008fea0003800000 */
[----:B------:R-:W-:Y:S01]  /*99c0*/  IMAD.MOV.U32 R12, RZ, RZ, R10 ;  /* 0x000000ffff0c7224 */ /* 0x000fe200078e000a */
[----:B------:R-:W-:Y:S01]  /*99d0*/  ULDC.64 UR6, c[0x0][0x5c0] ;  /* 0x0001700000067ab9 */ /* 0x000fe20000000a00 */
[----:B------:R-:W-:Y:S02]  /*99e0*/  IMAD.MOV.U32 R13, RZ, RZ, R65 ;  /* 0x000000ffff0d7224 */ /* 0x000fe400078e0041 */
[----:B-1----:R-:W-:Y:S02]  /*99f0*/  IMAD R15, R9, 0x180, RZ ;  /* 0x00000180090f7824 */ /* 0x002fe400078e02ff */
[----:B------:R-:W-:-:S04]  /*9a00*/  IMAD.WIDE.U32 R12, R8, 0x180, R12 ;  /* 0x00000180080c7825 */ /* 0x000fc800078e000c */
[----:B------:R-:W-:Y:S01]  /*9a10*/  IMAD.IADD R15, R13, 0x1, R15 ;  /* 0x000000010d0f7824 */ /* 0x000fe200078e020f */
[----:B------:R-:W-:-:S04]  /*9a20*/  IADD3 R12, P1, P4, R12, UR6, R95 ;  /* 0x000000060c0c7c10 */ /* 0x000fc8000fc3e05f */
[----:B------:R-:W-:-:S05]  /*9a30*/  IADD3.X R13, R15, UR7, R92, P1, P4 ;  /* 0x000000070f0d7c10 */ /* 0x000fca0008fe845c */
[----:B------:R2:W-:Y:S04]  /*9a40*/  STG.E.U8 desc[UR20][R12.64], R113 ;  /* 0x000000710c007986 */ /* 0x0005e8000c101114 */
.L_x_43:
[----:B------:R-:W-:Y:S05]  /*9a50*/  BSYNC B1 ;  /* 0x0000000000017941 */ /* 0x000fea0003800000 */
.L_x_42:
[----:B------:R-:W-:Y:S01]  /*9a60*/  ISETP.LT.OR P1, PT, R66, 0x2, !P0 ;  /* 0x000000024200780c */ /* 0x000fe20004721670 */
[----:B--2---:R-:W-:Y:S02]  /*9a70*/  @!P2 IMAD R12, R9, 0x180, RZ ;  /* 0x00000180090ca824 */ /* 0x004fe400078e02ff */
[----:B------:R-:W-:Y:S01]  /*9a80*/  FMUL R106, R106, R88 ;  /* 0x000000586a6a7220 */ /* 0x000fe20000400000 */
[----:B-1----:R-:W-:Y:S01]  /*9a90*/  @!P2 IADD3 R14, P4, R16, R20, RZ ;  /* 0x00000014100ea210 */ /* 0x002fe20007f9e0ff */
[----:B------:R-:W-:Y:S03]  /*9aa0*/  BSSY B1, `(.L_x_44) ;  /* 0x000000d000017945 */ /* 0x000fe60003800000 */
[----:B------:R-:W-:Y:S02]  /*9ab0*/  @!P2 IADD3.X R15, R21, R17, R12, P4, !PT ;  /* 0x00000011150fa210 */ /* 0x000fe400027fe40c */
[----:B------:R-:W-:-:S03]  /*9ac0*/  F2FP.SATFINITE.E4M3.F32.PACK_AB_MERGE_C R17, RZ, R106, RZ ;  /* 0x0000006aff11723e */ /* 0x000fc600048070ff */
[----:B------:R-:W-:Y:S05]  /*9ad0*/  @P1 BRA `(.L_x_45) ;  /* 0x0000000000241947 */ /* 0x000fea0003800000 */
[----:B------:R-:W-:Y:S01]  /*9ae0*/  IMAD.MOV.U32 R12, RZ, RZ, R10 ;  /* 0x000000ffff0c7224 */ /* 0x000fe200078e000a */
[----:B------:R-:W-:Y:S01]  /*9af0*/  ULDC.64 UR6, c[0x0][0x5c0] ;  /* 0x0001700000067ab9 */ /* 0x000fe20000000a00 */
[----:B------:R-:W-:Y:S02]  /*9b00*/  IMAD.MOV.U32 R13, RZ, RZ, R65 ;  /* 0x000000ffff0d7224 */ /* 0x000fe400078e0041 */
[----:B------:R-:W-:Y:S02]  /*9b10*/  IMAD R19, R9, 0x180, RZ ;  /* 0x0000018009137824 */ /* 0x000fe400078e02ff */
[----:B------:R-:W-:-:S04]  /*9b20*/  IMAD.WIDE.U32 R12, R8, 0x180, R12 ;  /* 0x00000180080c7825 */ /* 0x000fc800078e000c */
[----:B------:R-:W-:Y:S01]  /*9b30*/  IMAD.IADD R19, R13, 0x1, R19 ;  /* 0x000000010d137824 */ /* 0x000fe200078e0213 */
[----:B------:R-:W-:-:S04]  /*9b40*/  IADD3 R12, P1, P4, R12, UR6, R95 ;  /* 0x000000060c0c7c10 */ /* 0x000fc8000fc3e05f */
[----:B------:R-:W-:-:S05]  /*9b50*/  IADD3.X R13, R19, UR7, R92, P1, P4 ;  /* 0x00000007130d7c10 */ /* 0x000fca0008fe845c */
[----:B------:R1:W-:Y:S04]  /*9b60*/  STG.E.U8 desc[UR20][R12.64+0x1], R17 ;  /* 0x000001110c007986 */ /* 0x0003e8000c101114 */
.L_x_45:
[----:B------:R-:W-:Y:S05]  /*9b70*/  BSYNC B1 ;  /* 0x0000000000017941 */ /* 0x000fea0003800000 */
.L_x_44:
[----:B------:R-:W-:Y:S01]  /*9b80*/  FMUL R109, R109, R88 ;  /* 0x000000586d6d7220 */ /* 0x000fe20000400000 */
[----:B-1----:R-:W-:Y:S01]  /*9b90*/  @!P5 IMAD.MOV.U32 R12, RZ, RZ, R10 ;  /* 0x000000ffff0cd224 */ /* 0x002fe200078e000a */
[C---:B------:R-:W-:Y:S01]  /*9ba0*/  ISETP.LT.OR P4, PT, R66.reuse, 0x11, !P3 ;  /* 0x000000114200780c */ /* 0x040fe20005f81670 */
[----:B------:R-:W-:Y:S01]  /*9bb0*/  @!P5 IMAD.MOV.U32 R13, RZ, RZ, R65 ;  /* 0x000000ffff0dd224 */ /* 0x000fe200078e0041 */
[----:B------:R-:W-:Y:S01]  /*9bc0*/  ISETP.LT.OR P1, PT, R66, 0x12, !P3 ;  /* 0x000000124200780c */ /* 0x000fe20005f21670 */
[----:B------:R-:W-:Y:S01]  /*9bd0*/  @!P5 IMAD R16, R9, 0x180, RZ ;  /* 0x000001800910d824 */ /* 0x000fe200078e02ff */
[----:B------:R-:W-:Y:S01]  /*9be0*/  F2FP.SATFINITE.E4M3.F32.PACK_AB_MERGE_C R109, RZ, R109, RZ ;  /* 0x0000006dff6d723e */ /* 0x000fe200048070ff */
[----:B------:R-:W-:-:S04]  /*9bf0*/  @!P5 IMAD.WIDE.U32 R12, R8, 0x180, R12 ;  /* 0x00000180080cd825 */ /* 0x000fc800078e000c */
[-C--:B------:R-:W-:Y:S01]  /*9c00*/  FMUL R104, R104, R88.reuse ;  /* 0x0000005868687220 */ /* 0x080fe20000400000 */
[----:B------:R-:W-:Y:S01]  /*9c10*/  FMUL R107, R107, R88 ;  /* 0x000000586b6b7220 */ /* 0x000fe20000400000 */
[----:B------:R-:W-:Y:S01]  /*9c20*/  BSSY B1, `(.L_x_46) ;  /* 0x0000014000017945 */ /* 0x000fe20003800000 */
[----:B------:R1:W-:Y:S01]  /*9c30*/  @!P2 STG.E.U8 desc[UR20][R14.64+0x8], R109 ;  /* 0x0000086d0e00a986 */ /* 0x0003e2000c101114 */
[----:B0-----:R-:W-:Y:S02]  /*9c40*/  @!P5 IADD3 R12, P2, R12, R24, RZ ;  /* 0x000000180c0cd210 */ /* 0x001fe40007f5e0ff */
[----:B------:R-:W-:Y:S01]  /*9c50*/  F2FP.SATFINITE.E4M3.F32.PACK_AB_MERGE_C R17, RZ, R104, RZ ;  /* 0x00000068ff11723e */ /* 0x000fe200048070ff */
[----:B------:R-:W0:Y:S01]  /*9c60*/  @!P4 LDC.64 R18, c[0x0][0x5c0] ;  /* 0x00017000ff12cb82 */ /* 0x000e220000000a00 */
[----:B------:R-:W-:Y:S02]  /*9c70*/  @!P5 IADD3.X R13, R25, R13, R16, P2, !PT ;  /* 0x0000000d190dd210 */ /* 0x000fe400017fe410 */
[----:B------:R-:W-:-:S02]  /*9c80*/  ISETP.LT.OR P2, PT, R66, 0x9, !P0 ;  /* 0x000000094200780c */ /* 0x000fc40004741670 */
[----:B------:R-:W-:Y:S01]  /*9c90*/  F2FP.SATFINITE.E4M3.F32.PACK_AB_MERGE_C R107, RZ, R107, RZ ;  /* 0x0000006bff6b723e */ /* 0x000fe200048070ff */
[----:B------:R1:W-:Y:S02]  /*9ca0*/  @!P5 STG.E.U8 desc[UR20][R12.64+0x9], R17 ;  /* 0x000009110c00d986 */ /* 0x0003e4000c101114 */
[----:B------:R-:W2:Y:S08]  /*9cb0*/  @!P1 LDC.64 R20, c[0x0][0x5c0] ;  /* 0x00017000ff149b82 */ /* 0x000eb00000000a00 */
[----:B------:R-:W-:Y:S05]  /*9cc0*/  @P2 BRA `(.L_x_47) ;  /* 0x0000000000242947 */ /* 0x000fea0003800000 */
[----:B-1----:R-:W-:Y:S01]  /*9cd0*/  IMAD.MOV.U32 R12, RZ, RZ, R10 ;  /* 0x000000ffff0c7224 */ /* 0x002fe200078e000a */
        /* <DEDUP_REMOVED lines=8> */
.L_x_47:
[----:B------:R-:W-:Y:S05]  /*9d60*/  BSYNC B1 ;  /* 0x0000000000017941 */ /* 0x000fea0003800000 */
.L_x_46:
[----:B------:R-:W-:Y:S01]  /*9d70*/  ISETP.LT.OR P2, PT, R66, 0xa, !P0 ;  /* 0x0000000a4200780c */ /* 0x000fe20004741670 */
[----:B------:R-:W-:Y:S01]  /*9d80*/  FMUL R102, R102, R88 ;  /* 0x0000005866667220 */ /* 0x000fe20000400000 */
[----:B------:R-:W-:Y:S04]  /*9d90*/  BSSY B1, `(.L_x_48) ;  /* 0x000000c000017945 */ /* 0x000fe80003800000 */
[----:B-1----:R-:W-:-:S07]  /*9da0*/  F2FP.SATFINITE.E4M3.F32.PACK_AB_MERGE_C R15, RZ, R102, RZ ;  /* 0x00000066ff0f723e */ /* 0x002fce00048070ff */
[----:B------:R-:W-:Y:S05]  /*9db0*/  @P2 BRA `(.L_x_49) ;  /* 0x0000000000242947 */ /* 0x000fea0003800000 */
[----:B---3--:R-:W-:Y:S01]  /*9dc0*/  IMAD.MOV.U32 R12, RZ, RZ, R10 ;  /* 0x000000ffff0c7224 */ /* 0x008fe200078e000a */
        /* <DEDUP_REMOVED lines=8> */
.L_x_49:
[----:B------:R-:W-:Y:S05]  /*9e50*/  BSYNC B1 ;  /* 0x0000000000017941 */ /* 0x000fea0003800000 */
.L_x_48:
[--C-:B-1-3--:R-:W-:Y:S01]  /*9e60*/  @!P4 IMAD.MOV.U32 R12, RZ, RZ, R10.reuse ;  /* 0x000000ffff0cc224 */ /* 0x10afe200078e000a */
[C---:B------:R-:W-:Y:S01]  /*9e70*/  ISETP.LT.OR P2, PT, R66.reuse, 0x19, !P3 ;  /* 0x000000194200780c */ /* 0x040fe20005f41670 */
[----:B------:R-:W-:Y:S01]  /*9e80*/  @!P4 IMAD.MOV.U32 R13, RZ, RZ, R65 ;  /* 0x000000ffff0dc224 */ /* 0x000fe200078e0041 */
[----:B------:R-:W-:Y:S01]  /*9e90*/  ISETP.LT.OR P3, PT, R66, 0x1a, !P3 ;  /* 0x0000001a4200780c */ /* 0x000fe20005f61670 */
[----:B------:R-:W-:Y:S02]  /*9ea0*/  @!P1 IMAD.MOV.U32 R14, RZ, RZ, R10 ;  /* 0x000000ffff0e9224 */ /* 0x000fe400078e000a */
[----:B------:R-:W-:Y:S01]  /*9eb0*/  FMUL R105, R105, R88 ;  /* 0x0000005869697220 */ /* 0x000fe20000400000 */
[----:B------:R-:W-:-:S04]  /*9ec0*/  @!P4 IMAD.WIDE.U32 R12, R8, 0x180, R12 ;  /* 0x00000180080cc825 */ /* 0x000fc800078e000c */
[-C--:B------:R-:W-:Y:S01]  /*9ed0*/  FMUL R100, R100, R88.reuse ;  /* 0x0000005864647220 */ /* 0x080fe20000400000 */
[----:B------:R-:W-:Y:S01]  /*9ee0*/  FMUL R103, R103, R88 ;  /* 0x0000005867677220 */ /* 0x000fe20000400000 */
[----:B------:R-:W-:Y:S01]  /*9ef0*/  BSSY B1, `(.L_x_50) ;  /* 0x000001b000017945 */ /* 0x000fe20003800000 */
[----:B------:R-:W-:Y:S01]  /*9f00*/  @!P1 IMAD.MOV.U32 R15, RZ, RZ, R65 ;  /* 0x000000ffff0f9224 */ /* 0x000fe200078e0041 */
[----:B0-----:R-:W-:Y:S01]  /*9f10*/  @!P4 IADD3 R12, P5, R12, R18, RZ ;  /* 0x000000120c0cc210 */ /* 0x001fe20007fbe0ff */
[----:B------:R-:W-:Y:S01]  /*9f20*/  @!P4 IMAD R16, R9, 0x180, RZ ;  /* 0x000001800910c824 */ /* 0x000fe200078e02ff */
[----:B------:R-:W-:Y:S01]  /*9f30*/  F2FP.SATFINITE.E4M3.F32.PACK_AB_MERGE_C R105, RZ, R105, RZ ;  /* 0x00000069ff69723e */ /* 0x000fe200048070ff */
[----:B------:R-:W-:Y:S01]  /*9f40*/  @!P1 IMAD.WIDE.U32 R14, R8, 0x180, R14 ;  /* 0x00000180080e9825 */ /* 0x000fe200078e000e */
[----:B------:R-:W-:Y:S01]  /*9f50*/  F2FP.SATFINITE.E4M3.F32.PACK_AB_MERGE_C R17, RZ, R100, RZ ;  /* 0x00000064ff11723e */ /* 0x000fe200048070ff */
[----:B------:R-:W0:Y:S01]  /*9f60*/  @!P2 LDC.64 R22, c[0x0][0x5c0] ;  /* 0x00017000ff16ab82 */ /* 0x000e220000000a00 */
[----:B------:R-:W-:Y:S01]  /*9f70*/  @!P4 IADD3.X R13, R19, R13, R16, P5, !PT ;  /* 0x0000000d130dc210 */ /* 0x000fe20002ffe410 */
[----:B------:R-:W-:Y:S01]  /*9f80*/  @!P1 IMAD R16, R9, 0x180, RZ ;  /* 0x0000018009109824 */ /* 0x000fe200078e02ff */
[----:B--2---:R-:W-:-:S02]  /*9f90*/  @!P1 IADD3 R14, P5, R14, R20, RZ ;  /* 0x000000140e0e9210 */ /* 0x004fc40007fbe0ff */
[----:B------:R-:W-:Y:S01]  /*9fa0*/  F2FP.SATFINITE.E4M3.F32.PACK_AB_MERGE_C R103, RZ, R103, RZ ;  /* 0x00000067ff67723e */ /* 0x000fe200048070ff */
[----:B------:R1:W-:Y:S01]  /*9fb0*/  @!P4 STG.E.U8 desc[UR20][R12.64+0x10], R105 ;  /* 0x000010690c00c986 */ /* 0x0003e2000c101114 */
[----:B------:R-:W-:Y:S01]  /*9fc0*/  @!P1 IADD3.X R15, R21, R15, R16, P5, !PT ;  /* 0x0000000f150f9210 */ /* 0x000fe20002ffe410 */
[----:B------:R-:W2:Y:S01]  /*9fd0*/  @!P3 LDC.64 R24, c[0x0][0x5c0] ;  /* 0x00017000ff18bb82 */ /* 0x000ea20000000a00 */
[----:B------:R-:W-:-:S03]  /*9fe0*/  ISETP.LT.OR P4, PT, R66, 0x11, !P0 ;  /* 0x000000114200780c */ /* 0x000fc60004781670 */
[----:B------:R1:W-:Y:S10]  /*9ff0*/  @!P1 STG.E.U8 desc[UR20][R14.64+0x11], R17 ;  /* 0x000011110e009986 */ /* 0x0003f4000c101114 */
        /* <DEDUP_REMOVED lines=10> */
.L_x_51:
[----:B------:R-:W-:Y:S05]  /*a0a0*/  BSYNC B1 ;  /* 0x0000000000017941 */ /* 0x000fea0003800000 */
.L_x_50:
[----:B------:R-:W-:Y:S01]  /*a0b0*/  ISETP.LT.OR P1, PT, R66, 0x12, !P0 ;  /* 0x000000124200780c */ /* 0x000fe20004721670 */
[--C-:B-1-3--:R-:W-:Y:S02]  /*a0c0*/  @!P2 IMAD.MOV.U32 R12, RZ, RZ, R10.reuse ;  /* 0x000000ffff0ca224 */ /* 0x10afe400078e000a */
[-C--:B------:R-:W-:Y:S01]  /*a0d0*/  FMUL R101, R101, R88.reuse ;  /* 0x0000005865657220 */ /* 0x080fe20000400000 */
[--C-:B------:R-:W-:Y:S02]  /*a0e0*/  @!P2 IMAD.MOV.U32 R13, RZ, RZ, R65.reuse ;  /* 0x000000ffff0da224 */ /* 0x100fe400078e0041 */
[-C--:B------:R-:W-:Y:S01]  /*a0f0*/  FMUL R96, R96, R88.reuse ;  /* 0x0000005860607220 */ /* 0x080fe20000400000 */
[----:B------:R-:W-:Y:S02]  /*a100*/  @!P3 IMAD.MOV.U32 R14, RZ, RZ, R10 ;  /* 0x000000ffff0eb224 */ /* 0x000fe400078e000a */
[----:B------:R-:W-:Y:S01]  /*a110*/  FMUL R98, R98, R88 ;  /* 0x0000005862627220 */ /* 0x000fe20000400000 */
[----:B------:R-:W-:Y:S01]  /*a120*/  @!P3 IMAD.MOV.U32 R15, RZ, RZ, R65 ;  /* 0x000000ffff0fb224 */ /* 0x000fe200078e0041 */
[----:B------:R-:W-:Y:S01]  /*a130*/  BSSY B1, `(.L_x_52) ;  /* 0x0000016000017945 */ /* 0x000fe20003800000 */
[----:B------:R-:W-:Y:S01]  /*a140*/  @!P2 IMAD.WIDE.U32 R12, R8, 0x180, R12 ;  /* 0x00000180080ca825 */ /* 0x000fe200078e000c */
[----:B------:R-:W-:-:S02]  /*a150*/  F2FP.SATFINITE.E4M3.F32.PACK_AB_MERGE_C R101, RZ, R101, RZ ;  /* 0x00000065ff65723e */ /* 0x000fc400048070ff */
[----:B------:R-:W-:Y:S01]  /*a160*/  F2FP.SATFINITE.E4M3.F32.PACK_AB_MERGE_C R21, RZ, R96, RZ ;  /* 0x00000060ff15723e */ /* 0x000fe200048070ff */
[----:B------:R-:W-:Y:S01]  /*a170*/  @!P3 IMAD.WIDE.U32 R16, R8, 0x180, R14 ;  /* 0x000001800810b825 */ /* 0x000fe200078e000e */
[----:B0-----:R-:W-:Y:S02]  /*a180*/  @!P2 IADD3 R14, P4, R12, R22, RZ ;  /* 0x000000160c0ea210 */ /* 0x001fe40007f9e0ff */
[----:B------:R-:W-:Y:S01]  /*a190*/  F2FP.SATFINITE.E4M3.F32.PACK_AB_MERGE_C R19, RZ, R98, RZ ;  /* 0x00000062ff13723e */ /* 0x000fe200048070ff */
[C---:B------:R-:W-:Y:S01]  /*a1a0*/  @!P2 IMAD R15, R9.reuse, 0x180, RZ ;  /* 0x00000180090fa824 */ /* 0x040fe200078e02ff */
[----:B--2---:R-:W-:Y:S01]  /*a1b0*/  @!P3 IADD3 R16, P5, R16, R24, RZ ;  /* 0x000000181010b210 */ /* 0x004fe20007fbe0ff */
[----:B------:R-:W-:-:S03]  /*a1c0*/  @!P3 IMAD R18, R9, 0x180, RZ ;  /* 0x000001800912b824 */ /* 0x000fc600078e02ff */
[----:B------:R-:W-:Y:S02]  /*a1d0*/  @!P2 IADD3.X R15, R23, R13, R15, P4, !PT ;  /* 0x0000000d170fa210 */ /* 0x000fe400027fe40f */
[----:B------:R-:W-:Y:S01]  /*a1e0*/  @!P3 IADD3.X R17, R25, R17, R18, P5, !PT ;  /* 0x000000111911b210 */ /* 0x000fe20002ffe412 */
[----:B------:R-:W-:Y:S06]  /*a1f0*/  @P1 BRA `(.L_x_53) ;  /* 0x0000000000241947 */ /* 0x000fec0003800000 */
        /* <DEDUP_REMOVED lines=9> */
.L_x_53:
[----:B------:R-:W-:Y:S05]  /*a290*/  BSYNC B1 ;  /* 0x0000000000017941 */ /* 0x000fea0003800000 */
.L_x_52:
[----:B------:R1:W-:Y:S01]  /*a2a0*/  @!P2 STG.E.U8 desc[UR20][R14.64+0x18], R101 ;  /* 0x000018650e00a986 */ /* 0x0003e2000c101114 */
[C---:B------:R-:W-:Y:S01]  /*a2b0*/  ISETP.LT.OR P1, PT, R66.reuse, 0x19, !P0 ;  /* 0x000000194200780c */ /* 0x040fe20004721670 */
[-C--:B------:R-:W-:Y:S01]  /*a2c0*/  FMUL R99, R99, R88.reuse ;  /* 0x0000005863637220 */ /* 0x080fe20000400000 */
[----:B------:R-:W-:Y:S01]  /*a2d0*/  BSSY B1, `(.L_x_54) ;  /* 0x000000f000017945 */ /* 0x000fe20003800000 */
[----:B------:R1:W-:Y:S01]  /*a2e0*/  @!P3 STG.E.U8 desc[UR20][R16.64+0x19], R21 ;  /* 0x000019151000b986 */ /* 0x0003e2000c101114 */
[----:B------:R-:W-:Y:S01]  /*a2f0*/  ISETP.LT.OR P0, PT, R66, 0x1a, !P0 ;  /* 0x0000001a4200780c */ /* 0x000fe20004701670 */
[----:B------:R-:W-:Y:S01]  /*a300*/  FMUL R94, R94, R88 ;  /* 0x000000585e5e7220 */ /* 0x000fe20000400000 */
[----:B------:R-:W-:-:S07]  /*a310*/  F2FP.SATFINITE.E4M3.F32.PACK_AB_MERGE_C R99, RZ, R99, RZ ;  /* 0x00000063ff63723e */ /* 0x000fce00048070ff */
[----:B------:R-:W-:Y:S05]  /*a320*/  @P1 BRA `(.L_x_55) ;  /* 0x0000000000241947 */ /* 0x000fea0003800000 */
[----:B0-----:R-:W-:Y:S01]  /*a330*/  IMAD.MOV.U32 R12, RZ, RZ, R10 ;  /* 0x000000ffff0c7224 */ /* 0x001fe200078e000a */
        /* <DEDUP_REMOVED lines=8> */
.L_x_55:
[----:B------:R-:W-:Y:S05]  /*a3c0*/  BSYNC B1 ;  /* 0x0000000000017941 */ /* 0x000fea0003800000 */
.L_x_54:
[----:B0-2---:R-:W-:Y:S01]  /*a3d0*/  F2FP.SATFINITE.E4M3.F32.PACK_AB_MERGE_C R13, RZ, R94, RZ ;  /* 0x0000005eff0d723e */ /* 0x005fe200048070ff */
[----:B------:R-:W-:Y:S06]  /*a3e0*/  @P0 BRA `(.L_x_41) ;  /* 0x0000000000200947 */ /* 0x000fec0003800000 */
[----:B------:R-:W-:Y:S01]  /*a3f0*/  IMAD.MOV.U32 R11, RZ, RZ, R65 ;  /* 0x000000ffff0b7224 */ /* 0x000fe200078e0041 */
[----:B------:R-:W-:Y:S01]  /*a400*/  ULDC.64 UR6, c[0x0][0x5c0] ;  /* 0x0001700000067ab9 */ /* 0x000fe20000000a00 */
[----:B------:R-:W-:Y:S02]  /*a410*/  IMAD R9, R9, 0x180, RZ ;  /* 0x0000018009097824 */ /* 0x000fe400078e02ff */
[----:B------:R-:W-:-:S04]  /*a420*/  IMAD.WIDE.U32 R10, R8, 0x180, R10 ;  /* 0x00000180080a7825 */ /* 0x000fc800078e000a */
[----:B------:R-:W-:Y:S01]  /*a430*/  IMAD.IADD R9, R11, 0x1, R9 ;  /* 0x000000010b097824 */ /* 0x000fe200078e0209 */
[----:B------:R-:W-:-:S04]  /*a440*/  IADD3 R10, P0, P1, R10, UR6, R95 ;  /* 0x000000060a0a7c10 */ /* 0x000fc8000f91e05f */
[----:B------:R-:W-:-:S05]  /*a450*/  IADD3.X R11, R9, UR7, R92, P0, P1 ;  /* 0x00000007090b7c10 */ /* 0x000fca00087e245c */
[----:B------:R3:W-:Y:S04]  /*a460*/  STG.E.U8 desc[UR20][R10.64+0x19], R13 ;  /* 0x0000190d0a007986 */ /* 0x0007e8000c101114 */
.L_x_41:
[----:B------:R-:W-:Y:S05]  /*a470*/  BSYNC B0 ;  /* 0x0000000000007941 */ /* 0x000fea0003800000 */
.L_x_37:
[----:B------:R-:W-:Y:S01]  /*a480*/  ULDC UR6, c[0x0][0xc] ;  /* 0x0000030000067ab9 */ /* 0x000fe20000000800 */
[----:B------:R-:W-:Y:S01]  /*a490*/  ULDC UR7, c[0x0][0x10] ;  /* 0x0000040000077ab9 */ /* 0x000fe20000000800 */
[----:B--2---:R-:W2:Y:S01]  /*a4a0*/  LDC R9, c[0x0][0x14] ;  /* 0x00000500ff097b82 */ /* 0x004ea20000000800 */
[----:B------:R-:W-:Y:S01]  /*a4b0*/  UIMAD.WIDE.U32 UR6, UR6, UR7, URZ ;  /* 0x00000007060672a5 */ /* 0x000fe2000f8e003f */
[----:B------:R-:W-:Y:S01]  /*a4c0*/  PRMT R8, RZ, 0x7610, R8 ;  /* 0x00007610ff087816 */ /* 0x000fe20000000008 */
[----:B-1----:R-:W-:-:S04]  /*a4d0*/  IMAD.MOV.U32 R12, RZ, RZ, -0x1 ;  /* 0xffffffffff0c7424 */ /* 0x002fc800078e00ff */
[----:B--2---:R-:W-:-:S04]  /*a4e0*/  IMAD.WIDE.U32 R2, R9, UR6, R2 ;  /* 0x0000000609027c25 */ /* 0x004fc8000f8e0002 */
[----:B------:R-:W-:Y:S01]  /*a4f0*/  IMAD R9, R9, UR7, RZ ;  /* 0x0000000709097c24 */ /* 0x000fe2000f8e02ff */
[----:B------:R-:W-:Y:S02]  /*a500*/  ULDC.64 UR6, c[0x0][0x650] ;  /* 0x0001940000067ab9 */ /* 0x000fe40000000a00 */
[----:B------:R-:W-:Y:S01]  /*a510*/  ISETP.GE.U32.AND P0, PT, R2, UR6, PT ;  /* 0x0000000602007c0c */ /* 0x000fe2000bf06070 */
[----:B------:R-:W-:Y:S02]  /*a520*/  IMAD.IADD R3, R3, 0x1, R9 ;  /* 0x0000000103037824 */ /* 0x000fe400078e0209 */
[----:B------:R-:W-:-:S03]  /*a530*/  IMAD.MOV.U32 R9, RZ, RZ, -0x1 ;  /* 0xffffffffff097424 */ /* 0x000fc600078e00ff */
[----:B------:R-:W-:-:S13]  /*a540*/  ISETP.GE.U32.AND.EX P0, PT, R3, UR7, PT, P0 ;  /* 0x0000000703007c0c */ /* 0x000fda000bf06100 */
[----:B------:R-:W-:Y:S05]  /*a550*/  @P0 BRA `(.L_x_56) ;  /* 0x0000000400680947 */ /* 0x000fea0003800000 */
[----:B------:R-:W1:Y:S01]  /*a560*/  S2R R20, SR_CTAID.X ;  /* 0x0000000000147919 */ /* 0x000e620000002500 */
[----:B0----5:R-:W0:Y:S01]  /*a570*/  LDC.64 R14, c[0x0][0x628] ;  /* 0x00018a00ff0e7b82 */ /* 0x021e220000000a00 */
[----:B------:R-:W-:Y:S01]  /*a580*/  ULDC UR6, c[0x0][0x150] ;  /* 0x0000540000067ab9 */ /* 0x000fe20000000800 */
[----:B------:R-:W-:Y:S01]  /*a590*/  IMAD.MOV.U32 R12, RZ, RZ, R2 ;  /* 0x000000ffff0c7224 */ /* 0x000fe200078e0002 */
[----:B------:R-:W2:Y:S01]  /*a5a0*/  S2R R22, SR_CTAID.Y ;  /* 0x0000000000167919 */ /* 0x000ea20000002600 */
[----:B---3--:R-:W-:-:S04]  /*a5b0*/  IMAD.MOV.U32 R13, RZ, RZ, R3 ;  /* 0x000000ffff0d7224 */ /* 0x008fc800078e0003 */
[----:B------:R-:W3:Y:S08]  /*a5c0*/  LDC R23, c[0x0][0x144] ;  /* 0x00005100ff177b82 */ /* 0x000ef00000000800 */
[----:B------:R-:W4:Y:S08]  /*a5d0*/  LDC R16, c[0x0][0x630] ;  /* 0x00018c00ff107b82 */ /* 0x000f300000000800 */
[----:B------:R-:W2:Y:S01]  /*a5e0*/  LDC.64 R18, c[0x0][0x620] ;  /* 0x00018800ff127b82 */ /* 0x000ea20000000a00 */
[----:B0-----:R-:W-:-:S04]  /*a5f0*/  ISETP.NE.U32.AND P0, PT, R14, RZ, PT ;  /* 0x000000ff0e00720c */ /* 0x001fc80003f05070 */
[----:B------:R-:W-:Y:S02]  /*a600*/  ISETP.NE.AND.EX P0, PT, R15, RZ, PT, P0 ;  /* 0x000000ff0f00720c */ /* 0x000fe40003f05300 */
[----:B-1----:R-:W-:-:S05]  /*a610*/  I2FP.F32.U32 R8, R20 ;  /* 0x0000001400087245 */ /* 0x002fca0000201000 */
[----:B------:R-:W-:-:S04]  /*a620*/  FMUL R8, R8, UR6 ;  /* 0x0000000608087c20 */ /* 0x000fc80008400000 */
[----:B------:R0:W1:Y:S02]  /*a630*/  F2I.U32.TRUNC.NTZ R21, R8 ;  /* 0x0000000800157305 */ /* 0x000064000020f000 */
[----:B---34-:R-:W-:Y:S05]  /*a640*/  @!P0 BRA `(.L_x_57) ;  /* 0x0000000000288947 */ /* 0x018fea0003800000 */
[----:B------:R-:W3:Y:S02]  /*a650*/  LDC R9, c[0x0][0x634] ;  /* 0x00018d00ff097b82 */ /* 0x000ee40000000800 */
[----:B---3--:R-:W-:-:S05]  /*a660*/  IADD3 R13, P0, R2, R9, RZ ;  /* 0x00000009020d7210 */ /* 0x008fca0007f1e0ff */
[----:B------:R-:W-:-:S04]  /*a670*/  IMAD.X R17, RZ, RZ, R3, P0 ;  /* 0x000000ffff117224 */ /* 0x000fc800000e0603 */
[----:B0-----:R-:W-:-:S04]  /*a680*/  IMAD.WIDE.U32 R8, R17, R14, RZ ;  /* 0x0000000e11087225 */ /* 0x001fc800078e00ff */
[----:B------:R-:W-:-:S04]  /*a690*/  IMAD.WIDE.U32 R10, P0, R13, R15, R8 ;  /* 0x0000000f0d0a7225 */ /* 0x000fc80007800008 */
[----:B------:R-:W-:-:S04]  /*a6a0*/  IMAD.WIDE.U32 R8, R13, R14, RZ ;  /* 0x0000000e0d087225 */ /* 0x000fc800078e00ff */
[----:B------:R-:W-:Y:S01]  /*a6b0*/  IMAD.X R13, RZ, RZ, RZ, P0 ;  /* 0x000000ffff0d7224 */ /* 0x000fe200000e06ff */
[----:B------:R-:W-:Y:S01]  /*a6c0*/  IADD3 RZ, P0, R9, R10, RZ ;  /* 0x0000000a09ff7210 */ /* 0x000fe20007f1e0ff */
[----:B------:R-:W-:-:S04]  /*a6d0*/  IMAD.MOV.U32 R12, RZ, RZ, R11 ;  /* 0x000000ffff0c7224 */ /* 0x000fc800078e000b */
[----:B------:R-:W-:-:S08]  /*a6e0*/  IMAD.WIDE.U32.X R12, R17, R15, R12, P0 ;  /* 0x0000000f110c7225 */ /* 0x000fd000000e040c */
.L_x_57:
[----:B------:R-:W3:Y:S01]  /*a6f0*/  LDC.64 R28, c[0x0][0x640] ;  /* 0x00019000ff1c7b82 */ /* 0x000ee20000000a00 */
[-C--:B------:R-:W-:Y:S01]  /*a700*/  SHF.R.U64 R17, R12, R16.reuse, R13 ;  /* 0x000000100c117219 */ /* 0x080fe2000000120d */
[----:B-1----:R-:W-:Y:S01]  /*a710*/  IMAD.MOV R21, RZ, RZ, -R21 ;  /* 0x000000ffff157224 */ /* 0x002fe200078e0a15 */
[----:B0-----:R-:W-:Y:S01]  /*a720*/  SHF.R.U32.HI R8, RZ, R16, R13 ;  /* 0x00000010ff087219 */ /* 0x001fe2000001160d */
[----:B------:R-:W-:Y:S01]  /*a730*/  ULDC UR6, c[0x0][0x154] ;  /* 0x0000550000067ab9 */ /* 0x000fe20000000800 */
[----:B------:R-:W-:Y:S01]  /*a740*/  IADD3 R11, P0, RZ, -R17, RZ ;  /* 0x80000011ff0b7210 */ /* 0x000fe20007f1e0ff */
[----:B------:R-:W-:Y:S02]  /*a750*/  IMAD R23, R23, R21, R20 ;  /* 0x0000001517177224 */ /* 0x000fe400078e0214 */
[----:B------:R-:W0:Y:S01]  /*a760*/  LDC R12, c[0x0][0x618] ;  /* 0x00018600ff0c7b82 */ /* 0x000e220000000800 */
[----:B------:R-:W-:Y:S02]  /*a770*/  IMAD.MOV.U32 R13, RZ, RZ, 0x1 ;  /* 0x00000001ff0d7424 */ /* 0x000fe400078e00ff */
[----:B------:R-:W-:-:S04]  /*a780*/  IMAD.X R9, RZ, RZ, ~R8, P0 ;  /* 0x000000ffff097224 */ /* 0x000fc800000e0e08 */
[-C--:B--2---:R-:W-:Y:S01]  /*a790*/  IMAD R10, R9, R18.reuse, RZ ;  /* 0x00000012090a7224 */ /* 0x084fe200078e02ff */
[----:B------:R-:W1:Y:S01]  /*a7a0*/  LDC R24, c[0x0][0x608] ;  /* 0x00018200ff187b82 */ /* 0x000e620000000800 */
[----:B------:R-:W-:-:S04]  /*a7b0*/  IMAD.WIDE.U32 R8, R11, R18, R2 ;  /* 0x000000120b087225 */ /* 0x000fc800078e0002 */
[----:B------:R-:W-:Y:S01]  /*a7c0*/  IMAD R11, R11, R19, R10 ;  /* 0x000000130b0b7224 */ /* 0x000fe200078e020a */
[----:B------:R-:W-:Y:S02]  /*a7d0*/  I2FP.F32.U32 R10, R22 ;  /* 0x00000016000a7245 */ /* 0x000fe40000201000 */
[----:B------:R-:W2:Y:S01]  /*a7e0*/  LDC R26, c[0x0][0x658] ;  /* 0x00019600ff1a7b82 */ /* 0x000ea20000000800 */
[----:B------:R-:W-:Y:S01]  /*a7f0*/  IMAD.IADD R9, R9, 0x1, R11 ;  /* 0x0000000109097824 */ /* 0x000fe200078e020b */
[----:B---3--:R-:W-:Y:S01]  /*a800*/  ISETP.NE.U32.AND P0, PT, R28, RZ, PT ;  /* 0x000000ff1c00720c */ /* 0x008fe20003f05070 */
[----:B------:R-:W-:Y:S01]  /*a810*/  FMUL R10, R10, UR6 ;  /* 0x000000060a0a7c20 */ /* 0x000fe20008400000 */
[----:B------:R-:W-:Y:S02]  /*a820*/  IMAD.MOV.U32 R11, RZ, RZ, -0x1 ;  /* 0xffffffffff0b7424 */ /* 0x000fe400078e00ff */
[----:B------:R-:W-:Y:S01]  /*a830*/  ISETP.NE.AND.EX P0, PT, R29, RZ, PT, P0 ;  /* 0x000000ff1d00720c */ /* 0x000fe20003f05300 */
[----:B------:R3:W4:Y:S01]  /*a840*/  F2I.U32.TRUNC.NTZ R19, R10 ;  /* 0x0000000a00137305 */ /* 0x000722000020f000 */
[----:B------:R-:W3:Y:S01]  /*a850*/  LDC R21, c[0x0][0x148] ;  /* 0x00005200ff157b82 */ /* 0x000ee20000000800 */
[----:B0-----:R-:W-:-:S02]  /*a860*/  SHF.R.U64 R16, R8, R12, R9 ;  /* 0x0000000c08107219 */ /* 0x001fc40000001209 */
[----:B------:R-:W-:-:S05]  /*a870*/  SHF.R.U32.HI R9, RZ, R12, R9 ;  /* 0x0000000cff097219 */ /* 0x000fca0000011609 */
[----:B------:R-:W0:Y:S01]  /*a880*/  LDC R20, c[0x0][0x600] ;  /* 0x00018000ff147b82 */ /* 0x000e220000000800 */
[-CC-:B-1----:R-:W-:Y:S02]  /*a890*/  SHF.R.U64 R14, R16, R24.reuse, R9.reuse ;  /* 0x00000018100e7219 */ /* 0x182fe40000001209 */
[----:B------:R-:W-:-:S05]  /*a8a0*/  SHF.R.U32.HI R9, RZ, R24, R9 ;  /* 0x00000018ff097219 */ /* 0x000fca0000011609 */
[----:B------:R-:W1:Y:S01]  /*a8b0*/  LDC R27, c[0x0][0x648] ;  /* 0x00019200ff1b7b82 */ /* 0x000e620000000800 */
[-CC-:B--2---:R-:W-:Y:S02]  /*a8c0*/  SHF.R.U64 R18, R14, R26.reuse, R9.reuse ;  /* 0x0000001a0e127219 */ /* 0x184fe40000001209 */
[-C--:B------:R-:W-:Y:S02]  /*a8d0*/  SHF.L.U32 R11, R11, R26.reuse, RZ ;  /* 0x0000001a0b0b7219 */ /* 0x080fe400000006ff */
[-C--:B------:R-:W-:Y:S01]  /*a8e0*/  SHF.R.U32.HI R9, RZ, R26.reuse, R9 ;  /* 0x0000001aff097219 */ /* 0x080fe20000011609 */
[----:B------:R-:W-:Y:S01]  /*a8f0*/  IMAD.MOV.U32 R8, RZ, RZ, R18 ;  /* 0x000000ffff087224 */ /* 0x000fe200078e0012 */
[----:B------:R-:W-:Y:S01]  /*a900*/  SHF.L.U32 R64, R13, R26, RZ ;  /* 0x0000001a0d407219 */ /* 0x000fe200000006ff */
[----:B------:R-:W2:Y:S01]  /*a910*/  LDC R30, c[0x0][0x638] ;  /* 0x00018e00ff1e7b82 */ /* 0x000ea20000000800 */
[----:B------:R-:W-:-:S07]  /*a920*/  LOP3.LUT R25, RZ, R11, RZ, 0x33, !PT ;  /* 0x0000000bff197212 */ /* 0x000fce00078e33ff */
[----:B------:R-:W0:Y:S01]  /*a930*/  LDC R31, c[0x0][0x610] ;  /* 0x00018400ff1f7b82 */ /* 0x000e220000000800 */
[----:B----4-:R-:W-:Y:S05]  /*a940*/  @!P0 BRA `(.L_x_58) ;  /* 0x0000000000288947 */ /* 0x010fea0003800000 */
[----:B------:R-:W4:Y:S02]  /*a950*/  LDC R13, c[0x0][0x64c] ;  /* 0x00019300ff0d7b82 */ /* 0x000f240000000800 */
[----:B----4-:R-:W-:-:S05]  /*a960*/  IADD3 R13, P0, R18, R13, RZ ;  /* 0x0000000d120d7210 */ /* 0x010fca0007f1e0ff */
[----:B------:R-:W-:-:S04]  /*a970*/  IMAD.X R15, RZ, RZ, R9, P0 ;  /* 0x000000ffff0f7224 */ /* 0x000fc800000e0609 */
[----:B------:R-:W-:-:S04]  /*a980*/  IMAD.WIDE.U32 R8, R15, R28, RZ ;  /* 0x0000001c0f087225 */ /* 0x000fc800078e00ff */
[----:B---3--:R-:W-:-:S04]  /*a990*/  IMAD.WIDE.U32 R10, P0, R13, R29, R8 ;  /* 0x0000001d0d0a7225 */ /* 0x008fc80007800008 */
[----:B------:R-:W-:-:S04]  /*a9a0*/  IMAD.WIDE.U32 R8, R13, R28, RZ ;  /* 0x0000001c0d087225 */ /* 0x000fc800078e00ff */
[----:B------:R-:W-:Y:S01]  /*a9b0*/  IMAD.X R13, RZ, RZ, RZ, P0 ;  /* 0x000000ffff0d7224 */ /* 0x000fe200000e06ff */
[----:B------:R-:W-:Y:S01]  /*a9c0*/  IADD3 RZ, P0, R9, R10, RZ ;  /* 0x0000000a09ff7210 */ /* 0x000fe20007f1e0ff */
[----:B------:R-:W-:-:S04]  /*a9d0*/  IMAD.MOV.U32 R12, RZ, RZ, R11 ;  /* 0x000000ffff0c7224 */ /* 0x000fc800078e000b */
[----:B------:R-:W-:-:S08]  /*a9e0*/  IMAD.WIDE.U32.X R8, R15, R29, R12, P0 ;  /* 0x0000001d0f087225 */ /* 0x000fd000000e040c */
.L_x_58:
[----:B------:R-:W-:Y:S01]  /*a9f0*/  ISETP.NE.AND P0, PT, R0, 0x1, PT ;  /* 0x000000010000780c */ /* 0x000fe20003f05270 */
[----:B0-----:R-:W-:Y:S01]  /*aa00*/  VIADD R13, R20, 0xffffffff ;  /* 0xffffffff140d7836 */ /* 0x001fe20000000000 */
[----:B-1----:R-:W-:Y:S01]  /*aa10*/  SHF.R.U64 R8, R8, R27, R9 ;  /* 0x0000001b08087219 */ /* 0x002fe20000001209 */
[----:B------:R-:W-:Y:S01]  /*aa20*/  IMAD.MOV R19, RZ, RZ, -R19 ;  /* 0x000000ffff137224 */ /* 0x000fe200078e0a13 */
[----:B------:R-:W-:Y:S01]  /*aa30*/  LOP3.LUT R11, R14, R25, RZ, 0xc0, !PT ;  /* 0x000000190e0b7212 */ /* 0x000fe200078ec0ff */
[----:B------:R-:W-:Y:S02]  /*aa40*/  IMAD.MOV.U32 R12, RZ, RZ, R17 ;  /* 0x000000ffff0c7224 */ /* 0x000fe400078e0011 */
[----:B------:R-:W-:Y:S02]  /*aa50*/  IMAD.MOV R9, RZ, RZ, -R8 ;  /* 0x000000ffff097224 */ /* 0x000fe400078e0a08 */
[----:B------:R-:W-:Y:S01]  /*aa60*/  IMAD R64, R64, R8, R11 ;  /* 0x0000000840407224 */ /* 0x000fe200078e020b */
[----:B------:R-:W-:Y:S01]  /*aa70*/  LOP3.LUT R11, R16, R13, RZ, 0xc0, !PT ;  /* 0x0000000d100b7212 */ /* 0x000fe200078ec0ff */
[----:B--2---:R-:W-:-:S02]  /*aa80*/  IMAD R8, R9, R30, R18 ;  /* 0x0000001e09087224 */ /* 0x004fc400078e0212 */
[----:B---3--:R-:W-:Y:S02]  /*aa90*/  @P0 IMAD R23, R21, R19, R22 ;  /* 0x0000001315170224 */ /* 0x008fe400078e0216 */
[----:B------:R-:W-:Y:S02]  /*aaa0*/  IMAD.MOV.U32 R9, RZ, RZ, 0x1 ;  /* 0x00000001ff097424 */ /* 0x000fe400078e00ff */
[----:B------:R-:W-:Y:S02]  /*aab0*/  IMAD R64, R64, R31, R23 ;  /* 0x0000001f40407224 */ /* 0x000fe400078e0217 */
[----:B------:R-:W-:Y:S01]  /*aac0*/  IMAD R11, R8, R20, R11 ;  /* 0x00000014080b7224 */ /* 0x000fe200078e020b */
[----:B------:R-:W-:-:S04]  /*aad0*/  PRMT R8, R9, 0x7610, R8 ;  /* 0x0000761009087816 */ /* 0x000fc80000000008 */
[----:B------:R-:W-:Y:S02]  /*aae0*/  SEL R9, R11, R64, !P0 ;  /* 0x000000400b097207 */ /* 0x000fe40004000000 */
[----:B------:R-:W-:-:S07]  /*aaf0*/  SEL R64, R64, R11, !P0 ;  /* 0x0000000b40407207 */ /* 0x000fce0004000000 */
.L_x_56:
[----:B------:R-:W-:Y:S01]  /*ab00*/  LOP3.LUT P0, RZ, R8, 0xff, RZ, 0xc0, !PT ;  /* 0x000000ff08ff7812 */ /* 0x000fe2000780c0ff */
[----:B------:R-:W-:Y:S01]  /*ab10*/  UIMAD.WIDE.U32 UR6, UR5, -0x55555555, URZ ;  /* 0xaaaaaaab050678a5 */ /* 0x000fe2000f8e003f */
[----:B------:R-:W-:-:S03]  /*ab20*/  IMAD.MOV.U32 R8, RZ, RZ, R64 ;  /* 0x000000ffff087224 */ /* 0x000fc600078e0040 */
[----:B------:R-:W-:-:S04]  /*ab30*/  USHF.R.U32.HI UR6, URZ, 0x1, UR7 ;  /* 0x000000013f067899 */ /* 0x000fc80008011607 */
[----:B------:R-:W-:-:S04]  /*ab40*/  UIMAD UR5, UR6, -0x3, UR5 ;  /* 0xfffffffd060578a4 */ /* 0x000fc8000f8e0205 */
[----:B------:R-:W-:Y:S08]  /*ab50*/  @P0 BRA `(.L_x_59) ;  /* 0xffffff6400b80947 */ /* 0x000ff0000383ffff */
[----:B------:R-:W-:Y:S05]  /*ab60*/  EXIT ;  /* 0x000000000000794d */ /* 0x000fea0003800000 */
.L_x_7:
[----:B0-----:R-:W-:Y:S01]  /*ab70*/  ULDC.64 UR4, c[0x0][0x650] ;  /* 0x0001940000047ab9 */ /* 0x001fe20000000a00 */
        /* <DEDUP_REMOVED lines=25> */
.L_x_61:
[----:B------:R-:W0:Y:S01]  /*ad10*/  LDC.64 R28, c[0x0][0x640] ;  /* 0x00019000ff1c7b82 */ /* 0x000e220000000a00 */
[-CC-:B------:R-:W-:Y:S01]  /*ad20*/  SHF.R.U64 R14, R18, R12.reuse, R19.reuse ;  /* 0x0000000c120e7219 */ /* 0x180fe20000001213 */
[----:B------:R-:W-:Y:S01]  /*ad30*/  IMAD.MOV.U32 R30, RZ, RZ, 0x1 ;  /* 0x00000001ff1e7424 */ /* 0x000fe200078e00ff */
[----:B------:R-:W-:Y:S02]  /*ad40*/  SHF.R.U32.HI R6, RZ, R12, R19 ;  /* 0x0000000cff067219 */ /* 0x000fe40000011613 */
[----:B------:R-:W-:-:S03]  /*ad50*/  IADD3 R9, P0, RZ, -R14, RZ ;  /* 0x8000000eff097210 */ /* 0x000fc60007f1e0ff */
[----:B------:R-:W1:Y:S02]  /*ad60*/  LDC R16, c[0x0][0x618] ;  /* 0x00018600ff107b82 */ /* 0x000e640000000800 */
[----:B------:R-:W-:-:S04]  /*ad70*/  IMAD.X R7, RZ, RZ, ~R6, P0 ;  /* 0x000000ffff077224 */ /* 0x000fc800000e0e06 */
[-C--:B------:R-:W-:Y:S02]  /*ad80*/  IMAD R12, R7, R24.reuse, RZ ;  /* 0x00000018070c7224 */ /* 0x080fe400078e02ff */
[----:B------:R-:W2:Y:S01]  /*ad90*/  LDC R18, c[0x0][0x608] ;  /* 0x00018200ff127b82 */ /* 0x000ea20000000800 */
[----:B------:R-:W-:-:S04]  /*ada0*/  IMAD.WIDE.U32 R6, R9, R24, R2 ;  /* 0x0000001809067225 */ /* 0x000fc800078e0002 */
[----:B------:R-:W-:-:S03]  /*adb0*/  IMAD R9, R9, R25, R12 ;  /* 0x0000001909097224 */ /* 0x000fc600078e020c */
[----:B------:R-:W3:Y:S01]  /*adc0*/  LDC R27, c[0x0][0x658] ;  /* 0x00019600ff1b7b82 */ /* 0x000ee20000000800 */
[----:B------:R-:W-:Y:S01]  /*add0*/  IMAD.IADD R7, R7, 0x1, R9 ;  /* 0x0000000107077824 */ /* 0x000fe200078e0209 */
[----:B0-----:R-:W-:-:S04]  /*ade0*/  ISETP.NE.U32.AND P0, PT, R28, RZ, PT ;  /* 0x000000ff1c00720c */ /* 0x001fc80003f05070 */
[----:B------:R-:W-:Y:S02]  /*adf0*/  ISETP.NE.AND.EX P0, PT, R29, RZ, PT, P0 ;  /* 0x000000ff1d00720c */ /* 0x000fe40003f05300 */
[----:B------:R-:W0:Y:S01]  /*ae00*/  LDC R24, c[0x0][0x600] ;  /* 0x00018000ff187b82 */ /* 0x000e220000000800 */
[-CC-:B-1----:R-:W-:Y:S02]  /*ae10*/  SHF.R.U64 R12, R6, R16.reuse, R7.reuse ;  /* 0x00000010060c7219 */ /* 0x182fe40000001207 */
[----:B------:R-:W-:Y:S01]  /*ae20*/  SHF.R.U32.HI R7, RZ, R16, R7 ;  /* 0x00000010ff077219 */ /* 0x000fe20000011607 */
[----:B------:R-:W-:-:S04]  /*ae30*/  IMAD.MOV.U32 R16, RZ, RZ, -0x1 ;  /* 0xffffffffff107424 */ /* 0x000fc800078e00ff */
[----:B------:R-:W1:Y:S01]  /*ae40*/  LDC R25, c[0x0][0x648] ;  /* 0x00019200ff197b82 */ /* 0x000e620000000800 */
[-CC-:B--2---:R-:W-:Y:S02]  /*ae50*/  SHF.R.U64 R23, R12, R18.reuse, R7.reuse ;  /* 0x000000120c177219 */ /* 0x184fe40000001207 */
[----:B------:R-:W-:-:S05]  /*ae60*/  SHF.R.U32.HI R6, RZ, R18, R7 ;  /* 0x00000012ff067219 */ /* 0x000fca0000011607 */
[----:B------:R-:W2:Y:S01]  /*ae70*/  LDC R26, c[0x0][0x638] ;  /* 0x00018e00ff1a7b82 */ /* 0x000ea20000000800 */
[-CC-:B---3--:R-:W-:Y:S02]  /*ae80*/  SHF.R.U64 R22, R23, R27.reuse, R6.reuse ;  /* 0x0000001b17167219 */ /* 0x188fe40000001206 */
[-C--:B------:R-:W-:Y:S02]  /*ae90*/  SHF.L.U32 R16, R16, R27.reuse, RZ ;  /* 0x0000001b10107219 */ /* 0x080fe400000006ff */
[----:B------:R-:W-:Y:S01]  /*aea0*/  SHF.R.U32.HI R7, RZ, R27, R6 ;  /* 0x0000001bff077219 */ /* 0x000fe20000011606 */
[----:B------:R-:W-:Y:S01]  /*aeb0*/  IMAD.MOV.U32 R6, RZ, RZ, R22 ;  /* 0x000000ffff067224 */ /* 0x000fe200078e0016 */
[----:B------:R-:W-:Y:S01]  /*aec0*/  LOP3.LUT R32, RZ, R16, RZ, 0x33, !PT ;  /* 0x00000010ff207212 */ /* 0x000fe200078e33ff */
[----:B------:R-:W3:Y:S01]  /*aed0*/  LDC R31, c[0x0][0x610] ;  /* 0x00018400ff1f7b82 */ /* 0x000ee20000000800 */
[----:B------:R-:W-:Y:S05]  /*aee0*/  @!P0 BRA `(.L_x_62) ;  /* 0x0000000000288947 */ /* 0x000fea0003800000 */
        /* <DEDUP_REMOVED lines=10> */
.L_x_62:
[----:B------:R-:W-:Y:S01]  /*af90*/  ISETP.NE.AND P0, PT, R0, 0x1, PT ;  /* 0x000000010000780c */ /* 0x000fe20003f05270 */
[----:B0-----:R-:W-:Y:S01]  /*afa0*/  VIADD R11, R24, 0xffffffff ;  /* 0xffffffff180b7836 */ /* 0x001fe20000000000 */
[----:B-1----:R-:W-:Y:S01]  /*afb0*/  SHF.R.U64 R7, R6, R25, R7 ;  /* 0x0000001906077219 */ /* 0x002fe20000001207 */
[----:B------:R-:W-:Y:S01]  /*afc0*/  IMAD.MOV.U32 R17, RZ, RZ, R14 ;  /* 0x000000ffff117224 */ /* 0x000fe200078e000e */
[----:B------:R-:W-:Y:S02]  /*afd0*/  SHF.L.U32 R30, R30, R27, RZ ;  /* 0x0000001b1e1e7219 */ /* 0x000fe400000006ff */
[----:B------:R-:W-:Y:S01]  /*afe0*/  LOP3.LUT R6, R23, R32, RZ, 0xc0, !PT ;  /* 0x0000002017067212 */ /* 0x000fe200078ec0ff */
[----:B------:R-:W-:Y:S01]  /*aff0*/  IMAD.MOV R9, RZ, RZ, -R7 ;  /* 0x000000ffff097224 */ /* 0x000fe200078e0a07 */
[----:B------:R-:W-:-:S03]  /*b000*/  LOP3.LUT R12, R12, R11, RZ, 0xc0, !PT ;  /* 0x0000000b0c0c7212 */ /* 0x000fc600078ec0ff */
[----:B------:R-:W-:Y:S02]  /*b010*/  IMAD R6, R30, R7, R6 ;  /* 0x000000071e067224 */ /* 0x000fe400078e0206 */
[----:B------:R-:W-:Y:S02]  /*b020*/  @P0 IMAD R13, R15, R20, R10 ;  /* 0x000000140f0d0224 */ /* 0x000fe400078e020a */
[----:B--2---:R-:W-:Y:S02]  /*b030*/  IMAD R7, R9, R26, R22 ;  /* 0x0000001a09077224 */ /* 0x004fe400078e0216 */
[----:B---3--:R-:W-:Y:S02]  /*b040*/  IMAD R6, R6, R31, R13 ;  /* 0x0000001f06067224 */ /* 0x008fe400078e020d */
[----:B------:R-:W-:Y:S02]  /*b050*/  IMAD R11, R7, R24, R12 ;  /* 0x00000018070b7224 */ /* 0x000fe400078e020c */
[----:B------:R-:W-:-:S03]  /*b060*/  IMAD.MOV.U32 R9, RZ, RZ, 0x1 ;  /* 0x00000001ff097424 */ /* 0x000fc600078e00ff */
[----:B------:R-:W-:Y:S02]  /*b070*/  SEL R7, R11, R6, !P0 ;  /* 0x000000060b077207 */ /* 0x000fe40004000000 */
[----:B------:R-:W-:-:S07]  /*b080*/  SEL R6, R6, R11, !P0 ;  /* 0x0000000b06067207 */ /* 0x000fce0004000000 */
.L_x_60:
[----:B------:R-:W-:-:S08]  /*b090*/  NOP ;  /* 0x0000000000007918 */ /* 0x000fd00000000000 */
[----:B------:R-:W0:-:S00]  /*b0a0*/  USETMAXREG.DEALLOC.CTAPOOL 0x28 ;  /* 0x00000028000079c8 */ /* 0x000e0000080e0500 */
[----:B0-----:R-:W-:-:S13]  /*b0b0*/  ISETP.NE.AND P0, PT, R8, RZ, PT ;  /* 0x000000ff0800720c */ /* 0x001fda0003f05270 */
[----:B------:R-:W-:Y:S05]  /*b0c0*/  @P0 EXIT ;  /* 0x000000000000094d */ /* 0x000fea0003800000 */
[----:B------:R-:W-:Y:S01]  /*b0d0*/  LOP3.LUT P0, RZ, R9, 0xff, RZ, 0xc0, !PT ;  /* 0x000000ff09ff7812 */ /* 0x000fe2000780c0ff */
[----:B------:R-:W-:Y:S02]  /*b0e0*/  IMAD.MOV.U32 R10, RZ, RZ, 0x1 ;  /* 0x00000001ff0a7424 */ /* 0x000fe400078e00ff */
[----:B------:R-:W-:-:S10]  /*b0f0*/  IMAD.MOV.U32 R18, RZ, RZ, RZ ;  /* 0x000000ffff127224 */ /* 0x000fd400078e00ff */
[----:B------:R-:W-:Y:S05]  /*b100*/  @!P0 BRA `(.L_x_63) ;  /* 0x0000000c00408947 */ /* 0x000fea0003800000 */
[----:B------:R-:W0:Y:S01]  /*b110*/  LDC R8, c[0x0][0x28c] ;  /* 0x0000a300ff087b82 */ /* 0x000e220000000800 */
[----:B------:R-:W1:Y:S01]  /*b120*/  S2R R13, SR_CgaCtaId ;  /* 0x00000000000d7919 */ /* 0x000e620000008800 */
[----:B------:R-:W-:Y:S01]  /*b130*/  ULDC UR5, c[0x0][0x658] ;  /* 0x0001960000057ab9 */ /* 0x000fe20000000800 */
[----:B------:R-:W-:Y:S01]  /*b140*/  UMOV UR7, 0xffffffff ;  /* 0xffffffff00077882 */ /* 0x000fe20000000000 */
[----:B------:R-:W-:Y:S01]  /*b150*/  ULDC UR6, c[0x0][0xc] ;  /* 0x0000030000067ab9 */ /* 0x000fe20000000800 */
[----:B------:R-:W-:Y:S01]  /*b160*/  USHF.L.U32 UR8, UR7, UR5, URZ ;  /* 0x0000000507087299 */ /* 0x000fe2000800063f */
[----:B------:R-:W-:Y:S01]  /*b170*/  BSSY B0, `(.L_x_63) ;  /* 0x00000c9000007945 */ /* 0x000fe20003800000 */
[----:B------:R-:W-:Y:S01]  /*b180*/  UMOV UR9, 0x1 ;  /* 0x0000000100097882 */ /* 0x000fe20000000000 */
[----:B------:R-:W-:Y:S01]  /*b190*/  ULDC UR7, c[0x0][0x10] ;  /* 0x0000040000077ab9 */ /* 0x000fe20000000800 */
[----:B------:R-:W-:Y:S01]  /*b1a0*/  USHF.L.U32 UR18, UR9, UR5, URZ ;  /* 0x0000000509127299 */ /* 0x000fe2000800063f */
[----:B------:R-:W-:Y:S01]  /*b1b0*/  IMAD.MOV.U32 R16, RZ, RZ, 0x1 ;  /* 0x00000001ff107424 */ /* 0x000fe200078e00ff */
[----:B------:R-:W-:Y:S01]  /*b1c0*/  UIMAD.WIDE.U32 UR6, UR6, UR7, URZ ;  /* 0x00000007060672a5 */ /* 0x000fe2000f8e003f */
[----:B------:R-:W-:Y:S01]  /*b1d0*/  LOP3.LUT R15, R5, 0x2, RZ, 0xfc, !PT ;  /* 0x00000002050f7812 */ /* 0x000fe200078efcff */
[----:B------:R-:W-:Y:S01]  /*b1e0*/  ULDC UR5, c[0x0][0x14] ;  /* 0x0000050000057ab9 */ /* 0x000fe20000000800 */
[----:B------:R-:W-:Y:S01]  /*b1f0*/  IMAD.MOV.U32 R10, RZ, RZ, 0x1 ;  /* 0x00000001ff0a7424 */ /* 0x000fe200078e00ff */
[----:B------:R-:W-:Y:S01]  /*b200*/  UIMAD.WIDE.U32 UR20, UR6, UR5, URZ ;  /* 0x00000005061472a5 */ /* 0x000fe2000f8e003f */
[----:B------:R-:W-:Y:S01]  /*b210*/  IMAD.MOV.U32 R18, RZ, RZ, RZ ;  /* 0x000000ffff127224 */ /* 0x000fe200078e00ff */
[----:B------:R-:W-:Y:S01]  /*b220*/  UIMAD UR13, UR7, UR5, URZ ;  /* 0x00000005070d72a4 */ /* 0x000fe2000f8e023f */
[----:B------:R-:W-:Y:S01]  /*b230*/  ULDC UR4, c[0x0][0x600] ;  /* 0x0001800000047ab9 */ /* 0x000fe20000000800 */
[----:B------:R-:W-:-:S02]  /*b240*/  ULOP3.LUT UR17, URZ, UR8, URZ, 0x33, !UPT ;  /* 0x000000083f117292 */ /* 0x000fc4000f8e333f */
[----:B------:R-:W-:Y:S01]  /*b250*/  UIADD3 UR4, UR4, -0x1, URZ ;  /* 0xffffffff04047890 */ /* 0x000fe2000fffe03f */
[----:B0-----:R-:W-:Y:S01]  /*b260*/  VIADD R8, R8, 0x7f ;  /* 0x0000007f08087836 */ /* 0x001fe20000000000 */
[----:B------:R-:W-:Y:S01]  /*b270*/  UIADD3 UR13, UR21, UR13, URZ ;  /* 0x0000000d150d7290 */ /* 0x000fe2000fffe03f */
[----:B------:R-:W-:-:S03]  /*b280*/  ULDC.64 UR22, c[0x0][0x198] ;  /* 0x0000660000167ab9 */ /* 0x000fc60000000a00 */
[----:B------:R-:W-:-:S04]  /*b290*/  SHF.R.S32.HI R9, RZ, 0x1f, R8 ;  /* 0x0000001fff097819 */ /* 0x000fc80000011408 */
[----:B------:R-:W-:Y:S01]  /*b2a0*/  LEA.HI R9, R9, R8, RZ, 0x7 ;  /* 0x0000000809097211 */ /* 0x000fe200078f38ff */
[C---:B-1----:R-:W-:Y:S02]  /*b2b0*/  IMAD.SHL.U32 R12, R13.reuse, 0x10, RZ ;  /* 0x000000100d0c7824 */ /* 0x042fe400078e00ff */
[----:B------:R-:W-:Y:S01]  /*b2c0*/  IMAD.SHL.U32 R13, R13, 0x800, RZ ;  /* 0x000008000d0d7824 */ /* 0x000fe200078e00ff */
[----:B------:R-:W-:Y:S02]  /*b2d0*/  SHF.R.S32.HI R11, RZ, 0x7, R9 ;  /* 0x00000007ff0b7819 */ /* 0x000fe40000011409 */
[----:B------:R-:W-:Y:S02]  /*b2e0*/  LOP3.LUT R12, R12, 0x10, RZ, 0xc0, !PT ;  /* 0x000000100c0c7812 */ /* 0x000fe400078ec0ff */
[----:B------:R-:W-:Y:S01]  /*b2f0*/  LOP3.LUT R13, R13, 0x800, RZ, 0xc0, !PT ;  /* 0x000008000d0d7812 */ /* 0x000fe200078ec0ff */
[----:B------:R-:W-:-:S07]  /*b300*/  VIADD R14, R11, 0x1 ;  /* 0x000000010b0e7836 */ /* 0x000fce0000000000 */
.L_x_74:
[----:B------:R-:W-:-:S03]  /*b310*/  UMOV UR5, 0xffffffff ;  /* 0xffffffff00057882 */ /* 0x000fc60000000000 */
[----:B------:R-:W-:Y:S05]  /*b320*/  BRA.DIV UR5, `(.L_x_64) ;  /* 0x0000000e05847947 */ /* 0x000fea000b800000 */
[----:B------:R-:W-:-:S13]  /*b330*/  ELECT P0, URZ, PT ;  /* 0x00000000003f782f */ /* 0x000fda0003800000 */
.L_x_84:
[----:B------:R-:W0:Y:S01]  /*b340*/  LDC R8, c[0x0][0x28c] ;  /* 0x0000a300ff087b82 */ /* 0x000e220000000800 */
[----:B------:R-:W-:Y:S01]  /*b350*/  BSSY B1, `(.L_x_65) ;  /* 0x0000038000017945 */ /* 0x000fe20003800000 */
[----:B0-----:R-:W-:-:S13]  /*b360*/  ISETP.LT.OR P0, PT, R8, 0x1, !P0 ;  /* 0x000000010800780c */ /* 0x001fda0004701670 */
[----:B------:R-:W-:Y:S05]  /*b370*/  @P0 BRA `(.L_x_66) ;  /* 0x0000000000d40947 */ /* 0x000fea0003800000 */
[----:B------:R-:W-:Y:S02]  /*b380*/  IMAD R21, R7, 0x20, R12 ;  /* 0x0000002007157824 */ /* 0x000fe400078e020c */
[----:B------:R-:W-:Y:S02]  /*b390*/  IMAD.SHL.U32 R22, R6, 0x200, RZ ;  /* 0x0000020006167824 */ /* 0x000fe400078e00ff */
[----:B------:R-:W-:Y:S02]  /*b3a0*/  IMAD.MOV.U32 R24, RZ, RZ, RZ ;  /* 0x000000ffff187224 */ /* 0x000fe400078e00ff */
[----:B------:R-:W-:Y:S02]  /*b3b0*/  IMAD.MOV.U32 R6, RZ, RZ, R14 ;  /* 0x000000ffff067224 */ /* 0x000fe400078e000e */
[----:B------:R-:W-:Y:S02]  /*b3c0*/  IMAD.MOV.U32 R7, RZ, RZ, R10 ;  /* 0x000000ffff077224 */ /* 0x000fe400078e000a */
[----:B------:R-:W-:-:S07]  /*b3d0*/  IMAD.MOV.U32 R8, RZ, RZ, R18 ;  /* 0x000000ffff087224 */ /* 0x000fce00078e0012 */
.L_x_69:
[----:B------:R-:W0:Y:S01]  /*b3e0*/  S2R R20, SR_CgaCtaId ;  /* 0x0000000000147919 */ /* 0x000e220000008800 */
[----:B------:R-:W-:Y:S02]  /*b3f0*/  MOV R9, 0x400 ;  /* 0x0000040000097802 */ /* 0x000fe40000000f00 */
[----:B------:R-:W-:-:S13]  /*b400*/  LOP3.LUT P1, RZ, R4, 0x7f, RZ, 0xc0, !PT ;  /* 0x0000007f04ff7812 */ /* 0x000fda000782c0ff */
[----:B------:R-:W1:Y:S01]  /*b410*/  @!P1 LDC R19, c[0x0][0x500] ;  /* 0x00014000ff139b82 */ /* 0x000e620000000800 */
[----:B0-----:R-:W-:Y:S02]  /*b420*/  LEA R23, R20, R9, 0x18 ;  /* 0x0000000914177211 */ /* 0x001fe400078ec0ff */
[----:B------:R-:W-:-:S03]  /*b430*/  SHF.L.U32 R9, R7, 0x1f, RZ ;  /* 0x0000001f07097819 */ /* 0x000fc600000006ff */
[----:B------:R-:W-:-:S04]  /*b440*/  IMAD R20, R8, 0x8, R23 ;  /* 0x0000000808147824 */ /* 0x000fc800078e0217 */
[----:B------:R-:W0:Y:S02]  /*b450*/  SYNCS.PHASECHK.TRANS64.TRYWAIT P0, [R20+URZ+0x18], R9 ;  /* 0x00001809140075a7 */ /* 0x000e24000800017f */
[----:B01----:R-:W-:Y:S05]  /*b460*/  @!P0 BRA `(.L_x_67) ;  /* 0x0000000c00548947 */ /* 0x003fea0003800000 */
.L_x_85:
[----:B0-----:R-:W-:Y:S01]  /*b470*/  PRMT R9, R15, 0x9910, RZ ;  /* 0x000099100f097816 */ /* 0x001fe200000000ff */
[----:B------:R0:W-:Y:S03]  /*b480*/  @!P1 SYNCS.ARRIVE.TRANS64 RZ, [R20+URZ], R19 ;  /* 0x0000001314ff99a7 */ /* 0x0001e6000800003f */
[----:B------:R-:W-:-:S13]  /*b490*/  ISETP.NE.AND P0, PT, R9, 0x2, PT ;  /* 0x000000020900780c */ /* 0x000fda0003f05270 */
[----:B0-----:R-:W-:Y:S05]  /*b4a0*/  @P0 BRA `(.L_x_68) ;  /* 0x0000000000040947 */ /* 0x001fea0003800000 */
[----:B------:R-:W-:Y:S01]  /*b4b0*/  BPT.TRAP 0x1 ;  /* 0x000000040000795c */ /* 0x000fe20000300000 */
.L_x_68:
[----:B------:R-:W-:Y:S01]  /*b4c0*/  R2UR UR16, R23 ;  /* 0x00000000171072ca */ /* 0x000fe200000e0000 */
[----:B------:R-:W-:Y:S01]  /*b4d0*/  IMAD R23, R8, 0x10000, R23 ;  /* 0x0001000008177824 */ /* 0x000fe200078e0217 */
[----:B------:R-:W-:Y:S01]  /*b4e0*/  R2UR UR9, R20 ;  /* 0x00000000140972ca */ /* 0x000fe200000e0000 */
[----:B------:R-:W-:Y:S01]  /*b4f0*/  IMAD R9, R8, 0x1000, R13 ;  /* 0x0000100008097824 */ /* 0x000fe200078e020d */
[----:B------:R-:W-:Y:S01]  /*b500*/  UIADD3 UR6, UP0, UR22, 0xf0, URZ ;  /* 0x000000f016067890 */ /* 0x000fe2000ff1e03f */
[----:B------:R-:W-:Y:S01]  /*b510*/  VIADD R6, R6, 0xffffffff ;  /* 0xffffffff06067836 */ /* 0x000fe20000000000 */
[----:B------:R-:W-:Y:S01]  /*b520*/  R2UR UR5, R23 ;  /* 0x00000000170572ca */ /* 0x000fe200000e0000 */
[----:B------:R-:W-:Y:S01]  /*b530*/  UIADD3 UR24, UP1, UR22, 0x1f0, URZ ;  /* 0x000001f016187890 */ /* 0x000fe2000ff3e03f */
[----:B------:R-:W-:Y:S01]  /*b540*/  R2UR UR8, R9 ;  /* 0x00000000090872ca */ /* 0x000fe200000e0000 */
[----:B------:R-:W-:Y:S01]  /*b550*/  UIADD3.X UR7, URZ, UR23, URZ, UP0, !UPT ;  /* 0x000000173f077290 */ /* 0x000fe200087fe43f */
[----:B------:R-:W-:Y:S01]  /*b560*/  R2UR UR11, R22 ;  /* 0x00000000160b72ca */ /* 0x000fe200000e0000 */
[----:B------:R-:W-:Y:S01]  /*b570*/  VIADD R8, R8, 0x1 ;  /* 0x0000000108087836 */ /* 0x000fe20000000000 */
[----:B------:R-:W-:Y:S01]  /*b580*/  R2UR UR10, R24 ;  /* 0x00000000180a72ca */ /* 0x000fe200000e0000 */
[----:B------:R-:W-:Y:S01]  /*b590*/  UIADD3.X UR25, URZ, UR23, URZ, UP1, !UPT ;  /* 0x000000173f197290 */ /* 0x000fe20008ffe43f */
[----:B------:R-:W-:Y:S01]  /*b5a0*/  R2UR UR12, R17 ;  /* 0x00000000110c72ca */ /* 0x000fe200000e0000 */
[----:B------:R-:W-:Y:S01]  /*b5b0*/  UMOV UR14, 0x0 ;  /* 0x00000000000e7882 */ /* 0x000fe20000000000 */
[----:B------:R-:W-:Y:S01]  /*b5c0*/  R2UR UR19, R21 ;  /* 0x00000000151372ca */ /* 0x000fe200000e0000 */
[----:B------:R-:W-:Y:S01]  /*b5d0*/  UMOV UR15, 0x10000000 ;  /* 0x10000000000f7882 */ /* 0x000fe20000000000 */
[----:B------:R-:W-:Y:S01]  /*b5e0*/  ISETP.GT.AND P1, PT, R6, 0x1, PT ;  /* 0x000000010600780c */ /* 0x000fe20003f24270 */
[----:B------:R-:W-:Y:S01]  /*b5f0*/  UIADD3 UR5, UR5, 0x100, URZ ;  /* 0x0000010005057890 */ /* 0x000fe2000fffe03f */
[----:B------:R-:W-:Y:S01]  /*b600*/  ISETP.NE.AND P0, PT, R8, 0x3, PT ;  /* 0x000000030800780c */ /* 0x000fe20003f05270 */
[----:B------:R-:W-:Y:S01]  /*b610*/  UIADD3 UR16, UR16, 0x30100, UR8 ;  /* 0x0003010010107890 */ /* 0x000fe2000fffe008 */
[----:B------:R-:W-:Y:S01]  /*b620*/  VIADD R24, R24, 0x80 ;  /* 0x0000008018187836 */ /* 0x000fe20000000000 */
[----:B------:R-:W-:Y:S01]  /*b630*/  UMOV UR26, 0x30000 ;  /* 0x00030000001a7882 */ /* 0x000fe20000000000 */
[----:B------:R-:W-:-:S02]  /*b640*/  SEL R20, RZ, 0x1, P0 ;  /* 0x00000001ff147807 */ /* 0x000fc40000000000 */
[----:B------:R-:W-:Y:S01]  /*b650*/  UMOV UR8, UR5 ;  /* 0x0000000500087c82 */ /* 0x000fe20008000000 */
[----:B------:R-:W-:Y:S01]  /*b660*/  SEL R8, R8, RZ, P0 ;  /* 0x000000ff08087207 */ /* 0x000fe20000000000 */
[----:B------:R0:W-:Y:S01]  /*b670*/  UTMALDG.3D [UR8], [UR6], desc[UR14] ;  /* 0x00000e08060075b4 */ /* 0x0001e20008011000 */
[----:B------:R-:W-:Y:S01]  /*b680*/  LOP3.LUT R7, R7, R20, RZ, 0x3c, !PT ;  /* 0x0000001407077212 */ /* 0x000fe200078e3cff */
[----:B0-----:R-:W-:Y:S01]  /*b690*/  UMOV UR11, UR19 ;  /* 0x00000013000b7c82 */ /* 0x001fe20008000000 */
[----:B------:R-:W-:Y:S02]  /*b6a0*/  UMOV UR8, UR16 ;  /* 0x0000001000087c82 */ /* 0x000fe40008000000 */
[----:B------:R0:W-:Y:S02]  /*b6b0*/  UTMALDG.3D.MULTICAST [UR8], [UR24], UR26, desc[UR14] ;  /* 0x00000e08180073b4 */ /* 0x0001e4000801181a */
[----:B0-----:R-:W-:Y:S05]  /*b6c0*/  @P1 BRA `(.L_x_69) ;  /* 0xfffffffc00441947 */ /* 0x001fea000383ffff */
.L_x_66:
[----:B------:R-:W-:Y:S05]  /*b6d0*/  BSYNC B1 ;  /* 0x0000000000017941 */ /* 0x000fea0003800000 */
.L_x_65:
[----:B------:R-:W-:Y:S01]  /*b6e0*/  LOP3.LUT P1, RZ, R16, 0xff, RZ, 0xc0, !PT ;  /* 0x000000ff10ff7812 */ /* 0x000fe2000782c0ff */
[C---:B------:R-:W-:Y:S01]  /*b6f0*/  IMAD.IADD R18, R11.reuse, 0x1, R18 ;  /* 0x000000010b127824 */ /* 0x040fe200078e0212 */
[----:B------:R-:W-:Y:S01]  /*b700*/  ULDC.64 UR6, c[0x0][0x650] ;  /* 0x0001940000067ab9 */ /* 0x000fe20000000a00 */
[C---:B------:R-:W-:Y:S01]  /*b710*/  ISETP.GE.U32.AND P2, PT, R11.reuse, 0x3, PT ;  /* 0x000000030b00780c */ /* 0x040fe20003f46070 */
[----:B------:R-:W-:Y:S01]  /*b720*/  BSSY B1, `(.L_x_70) ;  /* 0x000006b000017945 */ /* 0x000fe20003800000 */
[----:B------:R-:W-:Y:S01]  /*b730*/  IMAD.MOV.U32 R17, RZ, RZ, -0x1 ;  /* 0xffffffffff117424 */ /* 0x000fe200078e00ff */
[----:B------:R-:W-:Y:S02]  /*b740*/  ISETP.GT.U32.AND P0, PT, R18, 0x2, PT ;  /* 0x000000021200780c */ /* 0x000fe40003f04070 */
[----:B------:R-:W-:Y:S02]  /*b750*/  PRMT R16, RZ, 0x7610, R16 ;  /* 0x00007610ff107816 */ /* 0x000fe40000000010 */
[----:B------:R-:W-:-:S03]  /*b760*/  ISETP.LT.U32.AND P0, PT, R11, 0x3, P0 ;  /* 0x000000030b00780c */ /* 0x000fc60000701070 */
[----:B------:R-:W0:Y:S01]  /*b770*/  @P1 S2R R7, SR_CgaCtaId ;  /* 0x0000000000071919 */ /* 0x000e220000008800 */
[----:B------:R-:W-:-:S04]  /*b780*/  @P1 MOV R6, 0x400 ;  /* 0x0000040000061802 */ /* 0x000fc80000000f00 */
[----:B0-----:R-:W-:Y:S01]  /*b790*/  @P1 LEA R8, R7, R6, 0x18 ;  /* 0x0000000607081211 */ /* 0x001fe200078ec0ff */
[----:B------:R-:W-:-:S03]  /*b7a0*/  IMAD.WIDE.U32 R6, R18, -0x55555555, RZ ;  /* 0xaaaaaaab12067825 */ /* 0x000fc600078e00ff */
[----:B------:R0:W-:Y:S01]  /*b7b0*/  @P1 SYNCS.ARRIVE.TRANS64.A1T0 RZ, [R8+URZ+0x48], RZ ;  /* 0x000048ff08ff19a7 */ /* 0x0001e2000810003f */
[----:B------:R-:W-:Y:S01]  /*b7c0*/  IADD3 R2, P1, R2, UR20, RZ ;  /* 0x0000001402027c10 */ /* 0x000fe2000ff3e0ff */
[----:B------:R-:W-:Y:S01]  /*b7d0*/  IMAD.MOV.U32 R6, RZ, RZ, -0x1 ;  /* 0xffffffffff067424 */ /* 0x000fe200078e00ff */
[----:B------:R-:W-:Y:S02]  /*b7e0*/  SHF.R.U32.HI R9, RZ, 0x1, R7 ;  /* 0x00000001ff097819 */ /* 0x000fe40000011607 */
[----:B------:R-:W-:Y:S02]  /*b7f0*/  SEL R7, RZ, 0x1, !P0 ;  /* 0x00000001ff077807 */ /* 0x000fe40004000000 */
[----:B------:R-:W-:Y:S01]  /*b800*/  IADD3.X R3, R3, UR13, RZ, P1, !PT ;  /* 0x0000000d03037c10 */ /* 0x000fe20008ffe4ff */
[----:B------:R-:W-:Y:S01]  /*b810*/  IMAD R18, R9, -0x3, R18 ;  /* 0xfffffffd09127824 */ /* 0x000fe200078e0212 */
[----:B------:R-:W-:Y:S02]  /*b820*/  ISETP.GE.U32.AND P0, PT, R2, UR6, PT ;  /* 0x0000000602007c0c */ /* 0x000fe4000bf06070 */
[----:B------:R-:W-:Y:S01]  /*b830*/  LOP3.LUT R10, R10, R7, RZ, 0x3c, !PT ;  /* 0x000000070a0a7212 */ /* 0x000fe200078e3cff */
[----:B------:R-:W-:Y:S01]  /*b840*/  IMAD.MOV.U32 R7, RZ, RZ, -0x1 ;  /* 0xffffffffff077424 */ /* 0x000fe200078e00ff */
[----:B------:R-:W-:-:S02]  /*b850*/  ISETP.GE.U32.AND.EX P0, PT, R3, UR7, PT, P0 ;  /* 0x0000000703007c0c */ /* 0x000fc4000bf06100 */
[----:B------:R-:W-:Y:S02]  /*b860*/  @P2 LOP3.LUT R10, R10, 0x1, R9, 0x78, !PT ;  /* 0x000000010a0a2812 */ /* 0x000fe400078e7809 */
[----:B0-----:R-:W-:-:S09]  /*b870*/  PRMT R8, RZ, 0x7610, R8 ;  /* 0x00007610ff087816 */ /* 0x001fd20000000008 */
[----:B------:R-:W-:Y:S05]  /*b880*/  @P0 BRA `(.L_x_71) ;  /* 0x0000000400500947 */ /* 0x000fea0003800000 */
[----:B------:R-:W0:Y:S01]  /*b890*/  S2R R19, SR_CTAID.X ;  /* 0x0000000000137919 */ /* 0x000e220000002500 */
[----:B------:R-:W-:Y:S01]  /*b8a0*/  ULDC.64 UR6, c[0x0][0x628] ;  /* 0x00018a0000067ab9 */ /* 0x000fe20000000a00 */
[----:B------:R-:W-:Y:S01]  /*b8b0*/  ULDC UR8, c[0x0][0x630] ;  /* 0x00018c0000087ab9 */ /* 0x000fe20000000800 */
[----:B------:R-:W-:Y:S01]  /*b8c0*/  ISETP.NE.U32.AND P0, PT, RZ, UR6, PT ;  /* 0x00000006ff007c0c */ /* 0x000fe2000bf05070 */
[----:B------:R-:W1:Y:S01]  /*b8d0*/  S2R R20, SR_CTAID.Y ;  /* 0x0000000000147919 */ /* 0x000e620000002600 */
[----:B------:R-:W-:Y:S01]  /*b8e0*/  ULDC UR9, c[0x0][0x150] ;  /* 0x0000540000097ab9 */ /* 0x000fe20000000800 */
[----:B------:R-:W-:Y:S01]  /*b8f0*/  IMAD.MOV.U32 R6, RZ, RZ, R2 ;  /* 0x000000ffff067224 */ /* 0x000fe200078e0002 */
[----:B------:R-:W-:Y:S01]  /*b900*/  ISETP.NE.AND.EX P0, PT, RZ, UR7, PT, P0 ;  /* 0x00000007ff007c0c */ /* 0x000fe2000bf05300 */
[----:B------:R-:W-:Y:S01]  /*b910*/  IMAD.MOV.U32 R7, RZ, RZ, R3 ;  /* 0x000000ffff077224 */ /* 0x000fe200078e0003 */
[----:B0-----:R-:W-:-:S11]  /*b920*/  I2FP.F32.U32 R21, R19 ;  /* 0x0000001300157245 */ /* 0x001fd60000201000 */
[----:B------:R-:W-:Y:S05]  /*b930*/  @!P0 BRA `(.L_x_72) ;  /* 0x0000000000288947 */ /* 0x000fea0003800000 */
[----:B------:R-:W-:Y:S02]  /*b940*/  ULDC UR5, c[0x0][0x634] ;  /* 0x00018d0000057ab9 */ /* 0x000fe40000000800 */
[----:B------:R-:W-:-:S05]  /*b950*/  IADD3 R7, P0, R2, UR5, RZ ;  /* 0x0000000502077c10 */ /* 0x000fca000ff1e0ff */
[----:B------:R-:W-:-:S04]  /*b960*/  IMAD.X R17, RZ, RZ, R3, P0 ;  /* 0x000000ffff117224 */ /* 0x000fc800000e0603 */
[----:B------:R-:W-:-:S04]  /*b970*/  IMAD.WIDE.U32 R8, R17, UR6, RZ ;  /* 0x0000000611087c25 */ /* 0x000fc8000f8e00ff */
[----:B------:R-:W-:-:S04]  /*b980*/  IMAD.WIDE.U32 R8, P0, R7, UR7, R8 ;  /* 0x0000000707087c25 */ /* 0x000fc8000f800008 */
[----:B------:R-:W-:-:S04]  /*b990*/  IMAD.WIDE.U32 R6, R7, UR6, RZ ;  /* 0x0000000607067c25 */ /* 0x000fc8000f8e00ff */
[----:B------:R-:W-:Y:S01]  /*b9a0*/  IMAD.MOV.U32 R6, RZ, RZ, R9 ;  /* 0x000000ffff067224 */ /* 0x000fe200078e0009 */
[----:B------:R-:W-:Y:S01]  /*b9b0*/  IADD3 RZ, P1, R7, R8, RZ ;  /* 0x0000000807ff7210 */ /* 0x000fe20007f3e0ff */
[----:B------:R-:W-:-:S04]  /*b9c0*/  IMAD.X R7, RZ, RZ, RZ, P0 ;  /* 0x000000ffff077224 */ /* 0x000fc800000e06ff */
[----:B------:R-:W-:-:S08]  /*b9d0*/  IMAD.WIDE.U32.X R6, R17, UR7, R6, P1 ;  /* 0x0000000711067c25 */ /* 0x000fd000088e0406 */
.L_x_72:
[--C-:B------:R-:W-:Y:S01]  /*b9e0*/  SHF.R.U64 R17, R6, UR8, R7.reuse ;  /* 0x0000000806117c19 */ /* 0x100fe20008001207 */
[----:B------:R-:W-:Y:S01]  /*b9f0*/  FMUL R21, R21, UR9 ;  /* 0x0000000915157c20 */ /* 0x000fe20008400000 */
[----:B------:R-:W0:Y:S01]  /*ba00*/  LDC R8, c[0x0][0x144] ;  /* 0x00005100ff087b82 */ /* 0x000e220000000800 */
[----:B------:R-:W-:Y:S01]  /*ba10*/  SHF.R.U32.HI R6, RZ, UR8, R7 ;  /* 0x00000008ff067c19 */ /* 0x000fe20008011607 */
[----:B------:R-:W-:Y:S01]  /*ba20*/  ULDC UR5, c[0x0][0x154] ;  /* 0x0000550000057ab9 */ /* 0x000fe20000000800 */
[----:B------:R-:W-:Y:S01]  /*ba30*/  IADD3 R7, P0, RZ, -R17, RZ ;  /* 0x80000011ff077210 */ /* 0x000fe20007f1e0ff */
[----:B------:R-:W-:Y:S01]  /*ba40*/  ULDC.64 UR6, c[0x0][0x620] ;  /* 0x0001880000067ab9 */ /* 0x000fe20000000a00 */
[----:B-1----:R-:W-:Y:S01]  /*ba50*/  I2FP.F32.U32 R9, R20 ;  /* 0x0000001400097245 */ /* 0x002fe20000201000 */
[----:B------:R-:W1:Y:S01]  /*ba60*/  F2I.U32.TRUNC.NTZ R21, R21 ;  /* 0x0000001500157305 */ /* 0x000e62000020f000 */
[----:B------:R-:W-:Y:S01]  /*ba70*/  ISETP.NE.AND P2, PT, R0, 0x1, PT ;  /* 0x000000010000780c */ /* 0x000fe20003f45270 */
[----:B------:R-:W-:Y:S01]  /*ba80*/  IMAD.X R6, RZ, RZ, ~R6, P0 ;  /* 0x000000ffff067224 */ /* 0x000fe200000e0e06 */
[----:B------:R-:W2:Y:S01]  /*ba90*/  LDC R23, c[0x0][0x148] ;  /* 0x00005200ff177b82 */ /* 0x000ea20000000800 */
[----:B------:R-:W-:Y:S01]  /*baa0*/  FMUL R22, R9, UR5 ;  /* 0x0000000509167c20 */ /* 0x000fe20008400000 */
[----:B------:R-:W-:Y:S01]  /*bab0*/  ULDC UR5, c[0x0][0x618] ;  /* 0x0001860000057ab9 */ /* 0x000fe20000000800 */
[----:B------:R-:W-:-:S04]  /*bac0*/  IMAD R6, R6, UR6, RZ ;  /* 0x0000000606067c24 */ /* 0x000fc8000f8e02ff */
[----:B------:R-:W3:Y:S01]  /*bad0*/  F2I.U32.TRUNC.NTZ R22, R22 ;  /* 0x0000001600167305 */ /* 0x000ee2000020f000 */
[C---:B------:R-:W-:Y:S02]  /*bae0*/  IMAD R9, R7.reuse, UR7, R6 ;  /* 0x0000000707097c24 */ /* 0x040fe4000f8e0206 */
[----:B------:R-:W-:Y:S01]  /*baf0*/  IMAD.WIDE.U32 R6, R7, UR6, R2 ;  /* 0x0000000607067c25 */ /* 0x000fe2000f8e0002 */
[----:B------:R-:W-:Y:S02]  /*bb00*/  ULDC.64 UR6, c[0x0][0x640] ;  /* 0x0001900000067ab9 */ /* 0x000fe40000000a00 */
[----:B------:R-:W-:Y:S01]  /*bb10*/  ISETP.NE.U32.AND P0, PT, RZ, UR6, PT ;  /* 0x00000006ff007c0c */ /* 0x000fe2000bf05070 */
[----:B-1----:R-:W-:Y:S02]  /*bb20*/  IMAD.MOV R21, RZ, RZ, -R21 ;  /* 0x000000ffff157224 */ /* 0x002fe400078e0a15 */
[----:B------:R-:W-:Y:S01]  /*bb30*/  IMAD.IADD R7, R7, 0x1, R9 ;  /* 0x0000000107077824 */ /* 0x000fe200078e0209 */
[----:B------:R-:W-:Y:S01]  /*bb40*/  ISETP.NE.AND.EX P0, PT, RZ, UR7, PT, P0 ;  /* 0x00000007ff007c0c */ /* 0x000fe2000bf05300 */
[----:B0-----:R-:W-:-:S03]  /*bb50*/  IMAD R19, R8, R21, R19 ;  /* 0x0000001508137224 */ /* 0x001fc600078e0213 */
[--C-:B------:R-:W-:Y:S01]  /*bb60*/  SHF.R.U64 R21, R6, UR5, R7.reuse ;  /* 0x0000000506157c19 */ /* 0x100fe20008001207 */
[----:B---3--:R-:W-:Y:S01]  /*bb70*/  IMAD.MOV R8, RZ, RZ, -R22 ;  /* 0x000000ffff087224 */ /* 0x008fe200078e0a16 */
[----:B------:R-:W-:Y:S01]  /*bb80*/  SHF.R.U32.HI R6, RZ, UR5, R7 ;  /* 0x00000005ff067c19 */ /* 0x000fe20008011607 */
[----:B------:R-:W-:Y:S02]  /*bb90*/  ULDC UR5, c[0x0][0x608] ;  /* 0x0001820000057ab9 */ /* 0x000fe40000000800 */
[----:B--2---:R-:W-:Y:S01]  /*bba0*/  @P2 IMAD R19, R23, R8, R20 ;  /* 0x0000000817132224 */ /* 0x004fe200078e0214 */
[--C-:B------:R-:W-:Y:S02]  /*bbb0*/  SHF.R.U64 R22, R21, UR5, R6.reuse ;  /* 0x0000000515167c19 */ /* 0x100fe40008001206 */
[----:B------:R-:W-:Y:S01]  /*bbc0*/  SHF.R.U32.HI R7, RZ, UR5, R6 ;  /* 0x00000005ff077c19 */ /* 0x000fe20008011606 */
[----:B------:R-:W-:-:S03]  /*bbd0*/  ULDC UR5, c[0x0][0x658] ;  /* 0x0001960000057ab9 */ /* 0x000fc60000000800 */
[--C-:B------:R-:W-:Y:S02]  /*bbe0*/  SHF.R.U64 R20, R22, UR5, R7.reuse ;  /* 0x0000000516147c19 */ /* 0x100fe40008001207 */
[----:B------:R-:W-:-:S03]  /*bbf0*/  SHF.R.U32.HI R23, RZ, UR5, R7 ;  /* 0x00000005ff177c19 */ /* 0x000fc60008011607 */
[----:B------:R-:W-:Y:S02]  /*bc00*/  IMAD.MOV.U32 R8, RZ, RZ, R20 ;  /* 0x000000ffff087224 */ /* 0x000fe400078e0014 */
[----:B------:R-:W-:Y:S01]  /*bc10*/  IMAD.MOV.U32 R7, RZ, RZ, R23 ;  /* 0x000000ffff077224 */ /* 0x000fe200078e0017 */
[----:B------:R-:W-:Y:S06]  /*bc20*/  @!P0 BRA `(.L_x_73) ;  /* 0x00000000002c8947 */ /* 0x000fec0003800000 */
        /* <DEDUP_REMOVED lines=9> */
[----:B------:R-:W-:-:S04]  /*bcc0*/  IMAD.WIDE.U32.X R6, R23, UR7, R6, P1 ;  /* 0x0000000717067c25 */ /* 0x000fc800088e0406 */
[----:B------:R-:W-:-:S07]  /*bcd0*/  IMAD.MOV.U32 R8, RZ, RZ, R6 ;  /* 0x000000ffff087224 */ /* 0x000fce00078e0006 */
.L_x_73:
[----:B------:R-:W-:Y:S01]  /*bce0*/  ULDC UR5, c[0x0][0x648] ;  /* 0x0001920000057ab9 */ /* 0x000fe20000000800 */
[----:B------:R-:W-:Y:S01]  /*bcf0*/  LOP3.LUT R6, R22, UR17, RZ, 0xc0, !PT ;  /* 0x0000001116067c12 */ /* 0x000fe2000f8ec0ff */
[----:B------:R-:W-:Y:S01]  /*bd00*/  ULDC UR6, c[0x0][0x610] ;  /* 0x0001840000067ab9 */ /* 0x000fe20000000800 */
[----:B------:R-:W-:Y:S01]  /*bd10*/  SHF.R.U64 R7, R8, UR5, R7 ;  /* 0x0000000508077c19 */ /* 0x000fe20008001207 */
[----:B------:R-:W-:Y:S01]  /*bd20*/  ULDC UR5, c[0x0][0x638] ;  /* 0x00018e0000057ab9 */ /* 0x000fe20000000800 */
[----:B------:R-:W-:Y:S01]  /*bd30*/  LOP3.LUT R21, R21, UR4, RZ, 0xc0, !PT ;  /* 0x0000000415157c12 */ /* 0x000fe2000f8ec0ff */
[----:B------:R-:W-:Y:S02]  /*bd40*/  IMAD.MOV.U32 R8, RZ, RZ, 0x1 ;  /* 0x00000001ff087424 */ /* 0x000fe400078e00ff */
[----:B------:R-:W-:Y:S02]  /*bd50*/  IMAD.MOV R9, RZ, RZ, -R7 ;  /* 0x000000ffff097224 */ /* 0x000fe400078e0a07 */
[----:B------:R-:W-:-:S02]  /*bd60*/  IMAD R6, R7, UR18, R6 ;  /* 0x0000001207067c24 */ /* 0x000fc4000f8e0206 */
[----:B------:R-:W-:Y:S01]  /*bd70*/  IMAD R20, R9, UR5, R20 ;  /* 0x0000000509147c24 */ /* 0x000fe2000f8e0214 */
[----:B------:R-:W-:Y:S01]  /*bd80*/  ULDC UR5, c[0x0][0x600] ;  /* 0x0001800000057ab9 */ /* 0x000fe20000000800 */
[----:B------:R-:W-:Y:S02]  /*bd90*/  IMAD R19, R6, UR6, R19 ;  /* 0x0000000606137c24 */ /* 0x000fe4000f8e0213 */
[----:B------:R-:W-:-:S05]  /*bda0*/  IMAD R20, R20, UR5, R21 ;  /* 0x0000000514147c24 */ /* 0x000fca000f8e0215 */
[----:B------:R-:W-:Y:S02]  /*bdb0*/  SEL R7, R20, R19, !P2 ;  /* 0x0000001314077207 */ /* 0x000fe40005000000 */
[----:B------:R-:W-:-:S07]  /*bdc0*/  SEL R6, R19, R20, !P2 ;  /* 0x0000001413067207 */ /* 0x000fce0005000000 */
.L_x_71:
[----:B------:R-:W-:Y:S05]  /*bdd0*/  BSYNC B1 ;  /* 0x0000000000017941 */ /* 0x000fea0003800000 */
.L_x_70:
[----:B------:R-:W-:-:S13]  /*bde0*/  LOP3.LUT P0, RZ, R8, 0xff, RZ, 0xc0, !PT ;  /* 0x000000ff08ff7812 */ /* 0x000fda000780c0ff */
[----:B------:R-:W-:Y:S05]  /*bdf0*/  @P0 BRA `(.L_x_74) ;  /* 0xfffffff400440947 */ /* 0x000fea000383ffff */
[----:B------:R-:W-:Y:S05]  /*be00*/  BSYNC B0 ;  /* 0x0000000000007941 */ /* 0x000fea0003800000 */
.L_x_63:
[----:B------:R-:W-:-:S03]  /*be10*/  UMOV UR5, 0xffffffff ;  /* 0xffffffff00057882 */ /* 0x000fc60000000000 */
[----:B------:R-:W-:Y:S05]  /*be20*/  BRA.DIV UR5, `(.L_x_75) ;  /* 0x0000000205f87947 */ /* 0x000fea000b800000 */
[----:B------:R-:W-:-:S13]  /*be30*/  ELECT P0, URZ, PT ;  /* 0x00000000003f782f */ /* 0x000fda0003800000 */
.L_x_88:
[----:B------:R-:W-:Y:S04]  /*be40*/  BSSY B0, `(.L_x_76) ;  /* 0x0000022000007945 */ /* 0x000fe80003800000 */
[----:B------:R-:W-:Y:S05]  /*be50*/  @!P0 BRA `(.L_x_77) ;  /* 0x0000000000808947 */ /* 0x000fea0003800000 */
[----:B------:R-:W-:-:S04]  /*be60*/  LOP3.LUT R5, R5, 0x2, RZ, 0xfc, !PT ;  /* 0x0000000205057812 */ /* 0x000fc800078efcff */
[----:B------:R-:W-:-:S13]  /*be70*/  ISETP.NE.AND P0, PT, R5, 0x3, PT ;  /* 0x000000030500780c */ /* 0x000fda0003f05270 */
[----:B------:R-:W-:Y:S05]  /*be80*/  @!P0 BRA `(.L_x_78) ;  /* 0x0000000000048947 */ /* 0x000fea0003800000 */
[----:B------:R-:W-:Y:S01]  /*be90*/  BPT.TRAP 0x1 ;  /* 0x000000040000795c */ /* 0x000fe20000300000 */
.L_x_78:
[----:B------:R-:W0:Y:S01]  /*bea0*/  S2R R3, SR_CgaCtaId ;  /* 0x0000000000037919 */ /* 0x000e220000008800 */
[----:B------:R-:W-:-:S04]  /*beb0*/  MOV R0, 0x400 ;  /* 0x0000040000007802 */ /* 0x000fc80000000f00 */
[----:B0-----:R-:W-:Y:S02]  /*bec0*/  LEA R3, R3, R0, 0x18 ;  /* 0x0000000003037211 */ /* 0x001fe400078ec0ff */
[----:B------:R-:W-:-:S03]  /*bed0*/  SHF.L.U32 R0, R10, 0x1f, RZ ;  /* 0x0000001f0a007819 */ /* 0x000fc600000006ff */
[----:B------:R-:W-:-:S04]  /*bee0*/  VIADD R3, R3, 0x18 ;  /* 0x0000001803037836 */ /* 0x000fc80000000000 */
[C---:B------:R-:W-:Y:S02]  /*bef0*/  IMAD R7, R18.reuse, 0x8, R3 ;  /* 0x0000000812077824 */ /* 0x040fe400078e0203 */
[----:B------:R-:W-:Y:S02]  /*bf00*/  VIADD R18, R18, 0x1 ;  /* 0x0000000112127836 */ /* 0x000fe40000000000 */
[----:B------:R-:W0:Y:S03]  /*bf10*/  SYNCS.PHASECHK.TRANS64.TRYWAIT P0, [R7+URZ], R0 ;  /* 0x00000000070075a7 */ /* 0x000e26000800017f */
[----:B------:R-:W-:-:S04]  /*bf20*/  ISETP.NE.AND P1, PT, R18, 0x3, PT ;  /* 0x000000031200780c */ /* 0x000fc80003f25270 */
[----:B------:R-:W-:Y:S02]  /*bf30*/  SEL R5, RZ, 0x1, P1 ;  /* 0x00000001ff057807 */ /* 0x000fe40000800000 */
[----:B------:R-:W-:Y:S02]  /*bf40*/  SEL R18, R18, RZ, P1 ;  /* 0x000000ff12127207 */ /* 0x000fe40000800000 */
[----:B------:R-:W-:-:S03]  /*bf50*/  LOP3.LUT R5, R10, R5, RZ, 0x3c, !PT ;  /* 0x000000050a057212 */ /* 0x000fc600078e3cff */
[----:B------:R-:W-:Y:S01]  /*bf60*/  IMAD R9, R18, 0x8, R3 ;  /* 0x0000000812097824 */ /* 0x000fe200078e0203 */
[----:B------:R-:W-:Y:S01]  /*bf70*/  SHF.L.U32 R4, R5, 0x1f, RZ ;  /* 0x0000001f05047819 */ /* 0x000fe200000006ff */
[----:B0-----:R-:W-:Y:S06]  /*bf80*/  @!P0 BRA `(.L_x_79) ;  /* 0x0000000000c08947 */ /* 0x001fec0003800000 */
.L_x_89:
[----:B------:R-:W1:Y:S01]  /*bf90*/  SYNCS.PHASECHK.TRANS64.TRYWAIT P0, [R9+URZ], R4 ;  /* 0x00000004090075a7 */ /* 0x000e62000800017f */
[----:B0-----:R-:W-:-:S05]  /*bfa0*/  VIADD R0, R18, 0x1 ;  /* 0x0000000112007836 */ /* 0x001fca0000000000 */
[----:B------:R-:W-:-:S04]  /*bfb0*/  ISETP.NE.AND P1, PT, R0, 0x3, PT ;  /* 0x000000030000780c */ /* 0x000fc80003f25270 */
[----:B------:R-:W-:Y:S02]  /*bfc0*/  SEL R2, RZ, 0x1, P1 ;  /* 0x00000001ff027807 */ /* 0x000fe40000800000 */
[----:B------:R-:W-:Y:S02]  /*bfd0*/  SEL R0, R0, RZ, P1 ;  /* 0x000000ff00007207 */ /* 0x000fe40000800000 */
[----:B------:R-:W-:Y:S01]  /*bfe0*/  LOP3.LUT R2, R5, R2, RZ, 0x3c, !PT ;  /* 0x0000000205027212 */ /* 0x000fe200078e3cff */
[----:B-1----:R-:W-:Y:S06]  /*bff0*/  @!P0 BRA `(.L_x_80) ;  /* 0x0000000000b88947 */ /* 0x002fec0003800000 */
.L_x_90:
[----:B------:R-:W-:Y:S01]  /*c000*/  IMAD R3, R0, 0x8, R3 ;  /* 0x0000000800037824 */ /* 0x000fe200078e0203 */
[----:B------:R-:W-:-:S07]  /*c010*/  SHF.L.U32 R0, R2, 0x1f, RZ ;  /* 0x0000001f02007819 */ /* 0x000fce00000006ff */
.L_x_81:
[----:B-1----:R1:W2:Y:S02]  /*c020*/  SYNCS.PHASECHK.TRANS64.TRYWAIT P0, [R3+URZ], R0 ;  /* 0x00000000030075a7 */ /* 0x0022a4000800017f */
[----:B--2---:R-:W-:Y:S05]  /*c030*/  @!P0 NANOSLEEP.SYNCS 0x989680 ;  /* 0x009896800000895d */ /* 0x004fea0003900000 */
[----:B------:R-:W2:Y:S02]  /*c040*/  @!P0 SYNCS.PHASECHK.TRANS64 P0, [R3+URZ], R0 ;  /* 0x00000000030085a7 */ /* 0x000ea4000800007f */
[----:B--2---:R-:W-:Y:S05]  /*c050*/  @!P0 BRA `(.L_x_81) ;  /* 0xfffffffc00f08947 */ /* 0x004fea000383ffff */
.L_x_77:
[----:B------:R-:W-:Y:S05]  /*c060*/  BSYNC B0 ;  /* 0x0000000000007941 */ /* 0x000fea0003800000 */
.L_x_76:
[----:B------:R-:W-:Y:S05]  /*c070*/  EXIT ;  /* 0x000000000000794d */ /* 0x000fea0003800000 */
.L_x_21:
[----:B-1----:R-:W-:-:S04]  /*c080*/  IMAD.U32 R11, RZ, RZ, UR6 ;  /* 0x00000006ff0b7e24 */ /* 0x002fc8000f8e00ff */
[----:B------:R1:W4:Y:S03]  /*c090*/  SYNCS.PHASECHK.TRANS64.TRYWAIT P0, [R11+URZ], R10 ;  /* 0x0000000a0b0075a7 */ /* 0x000326000800017f */
[----:B----4-:R-:W-:Y:S05]  /*c0a0*/  @!P0 NANOSLEEP.SYNCS 0x989680 ;  /* 0x009896800000895d */ /* 0x010fea0003900000 */
[----:B------:R-:W4:Y:S02]  /*c0b0*/  @!P0 SYNCS.PHASECHK.TRANS64 P0, [R11+URZ], R10 ;  /* 0x0000000a0b0085a7 */ /* 0x000f24000800007f */
[----:B----4-:R-:W-:Y:S05]  /*c0c0*/  @!P0 BRA `(.L_x_21) ;  /* 0xfffffffc00ec8947 */ /* 0x010fea000383ffff */
[----:B------:R-:W-:Y:S05]  /*c0d0*/  BRA `(.L_x_20) ;  /* 0xffffff5400e87947 */ /* 0x000fea000383ffff */
.L_x_27:
[----:B-1----:R-:W-:-:S04]  /*c0e0*/  IMAD.U32 R14, RZ, RZ, UR14 ;  /* 0x0000000eff0e7e24 */ /* 0x002fc8000f8e00ff */
[----:B------:R1:W4:Y:S03]  /*c0f0*/  SYNCS.PHASECHK.TRANS64.TRYWAIT P0, [R14+URZ], R13 ;  /* 0x0000000d0e0075a7 */ /* 0x000326000800017f */
[----:B----4-:R-:W-:Y:S05]  /*c100*/  @!P0 NANOSLEEP.SYNCS 0x989680 ;  /* 0x009896800000895d */ /* 0x010fea0003900000 */
[----:B------:R-:W4:Y:S02]  /*c110*/  @!P0 SYNCS.PHASECHK.TRANS64 P0, [R14+URZ], R13 ;  /* 0x0000000d0e0085a7 */ /* 0x000f24000800007f */
[----:B----4-:R-:W-:Y:S05]  /*c120*/  @!P0 BRA `(.L_x_27) ;  /* 0xfffffffc00ec8947 */ /* 0x010fea000383ffff */
[----:B------:R-:W-:Y:S05]  /*c130*/  BRA `(.L_x_26) ;  /* 0xffffff6400247947 */ /* 0x000fea000383ffff */
.L_x_64:
[----:B------:R-:W-:Y:S01]  /*c140*/  BSSY B1, `(.L_x_82) ;  /* 0x0000006000017945 */ /* 0x000fe20003800000 */
[----:B------:R-:W-:-:S07]  /*c150*/  IMAD.MOV.U32 R8, RZ, RZ, -0x1 ;  /* 0xffffffffff087424 */ /* 0x000fce00078e00ff */
[----:B------:R-:W-:Y:S05]  /*c160*/  WARPSYNC.COLLECTIVE R8, `(.L_x_83) ;  /* 0x00000000080c7348 */ /* 0x000fea0003c00000 */
[----:B------:R-:W-:Y:S02]  /*c170*/  ELECT P0, UR62, PT ;  /* 0x00000000003e782f */ /* 0x000fe40003800000 */
[----:B------:R-:W-:Y:S01]  /*c180*/  MOV R8, UR62 ;  /* 0x0000003e00087c02 */ /* 0x000fe20008000f00 */
[----:B------:R-:W-:Y:S10]  /*c190*/  ENDCOLLECTIVE ;  /* 0x000000000000791b */ /* 0x000ff40003800000 */
.L_x_83:
[----:B------:R-:W-:Y:S05]  /*c1a0*/  BSYNC B1 ;  /* 0x0000000000017941 */ /* 0x000fea0003800000 */
.L_x_82:
[----:B------:R-:W-:Y:S05]  /*c1b0*/  BRA `(.L_x_84) ;  /* 0xfffffff000607947 */ /* 0x000fea000383ffff */
.L_x_67:
[----:B0-----:R0:W1:Y:S02]  /*c1c0*/  SYNCS.PHASECHK.TRANS64.TRYWAIT P0, [R20+URZ+0x18], R9 ;  /* 0x00001809140075a7 */ /* 0x001064000800017f */
[----:B-1----:R-:W-:Y:S05]  /*c1d0*/  @!P0 NANOSLEEP.SYNCS 0x989680 ;  /* 0x009896800000895d */ /* 0x002fea0003900000 */
[----:B------:R-:W1:Y:S02]  /*c1e0*/  @!P0 SYNCS.PHASECHK.TRANS64 P0, [R20+URZ+0x18], R9 ;  /* 0x00001809140085a7 */ /* 0x000e64000800007f */
[----:B-1----:R-:W-:Y:S05]  /*c1f0*/  @!P0 BRA `(.L_x_67) ;  /* 0xfffffffc00f08947 */ /* 0x002fea000383ffff */
[----:B------:R-:W-:Y:S05]  /*c200*/  BRA `(.L_x_85) ;  /* 0xfffffff000987947 */ /* 0x000fea000383ffff */
.L_x_75:
[----:B------:R-:W-:Y:S01]  /*c210*/  BSSY B0, `(.L_x_86) ;  /* 0x0000006000007945 */ /* 0x000fe20003800000 */
[----:B------:R-:W-:-:S07]  /*c220*/  IMAD.MOV.U32 R8, RZ, RZ, -0x1 ;  /* 0xffffffffff087424 */ /* 0x000fce00078e00ff */
[----:B------:R-:W-:Y:S05]  /*c230*/  WARPSYNC.COLLECTIVE R8, `(.L_x_87) ;  /* 0x00000000080c7348 */ /* 0x000fea0003c00000 */
[----:B------:R-:W-:Y:S02]  /*c240*/  ELECT P0, UR62, PT ;  /* 0x00000000003e782f */ /* 0x000fe40003800000 */
[----:B------:R-:W-:Y:S01]  /*c250*/  MOV R8, UR62 ;  /* 0x0000003e00087c02 */ /* 0x000fe20008000f00 */
[----:B------:R-:W-:Y:S10]  /*c260*/  ENDCOLLECTIVE ;  /* 0x000000000000791b */ /* 0x000ff40003800000 */
.L_x_87:
[----:B------:R-:W-:Y:S05]  /*c270*/  BSYNC B0 ;  /* 0x0000000000007941 */ /* 0x000fea0003800000 */
.L_x_86:
[----:B------:R-:W-:Y:S05]  /*c280*/  BRA `(.L_x_88) ;  /* 0xfffffff800ec7947 */ /* 0x000fea000383ffff */
.L_x_79:
[----:B0-----:R0:W1:Y:S02]  /*c290*/  SYNCS.PHASECHK.TRANS64.TRYWAIT P0, [R7+URZ], R0 ;  /* 0x00000000070075a7 */ /* 0x001064000800017f */
[----:B-1----:R-:W-:Y:S05]  /*c2a0*/  @!P0 NANOSLEEP.SYNCS 0x989680 ;  /* 0x009896800000895d */ /* 0x002fea0003900000 */
[----:B------:R-:W1:Y:S02]  /*c2b0*/  @!P0 SYNCS.PHASECHK.TRANS64 P0, [R7+URZ], R0 ;  /* 0x00000000070085a7 */ /* 0x000e64000800007f */
[----:B-1----:R-:W-:Y:S05]  /*c2c0*/  @!P0 BRA `(.L_x_79) ;  /* 0xfffffffc00f08947 */ /* 0x002fea000383ffff */
[----:B------:R-:W-:Y:S05]  /*c2d0*/  BRA `(.L_x_89) ;  /* 0xfffffffc002c7947 */ /* 0x000fea000383ffff */
.L_x_80:
[----:B0-----:R0:W1:Y:S02]  /*c2e0*/  SYNCS.PHASECHK.TRANS64.TRYWAIT P0, [R9+URZ], R4 ;  /* 0x00000004090075a7 */ /* 0x001064000800017f */
[----:B-1----:R-:W-:Y:S05]  /*c2f0*/  @!P0 NANOSLEEP.SYNCS 0x989680 ;  /* 0x009896800000895d */ /* 0x002fea0003900000 */
[----:B------:R-:W1:Y:S02]  /*c300*/  @!P0 SYNCS.PHASECHK.TRANS64 P0, [R9+URZ], R4 ;  /* 0x00000004090085a7 */ /* 0x000e64000800007f */
[----:B-1----:R-:W-:Y:S05]  /*c310*/  @!P0 BRA `(.L_x_80) ;  /* 0xfffffffc00f08947 */ /* 0x002fea000383ffff */
[----:B------:R-:W-:Y:S05]  /*c320*/  BRA `(.L_x_90) ;  /* 0xfffffffc00347947 */ /* 0x000fea000383ffff */
.L_x_91:
[----:B------:R-:W-:-:S00]  /*c330*/  BRA `(.L_x_91) ;  /* 0xfffffffc00fc7947 */ /* 0x000fc0000383ffff */
[----:B------:R-:W-:-:S00]  /*c340*/  NOP ;  /* 0x0000000000007918 */ /* 0x000fc00000000000 */
        /* <DEDUP_REMOVED lines=11> */
.L_x_92:


//--------------------- .nv.shared._ZN7cutlass13device_kernelINS_4gemm6kernel13GemmUniversalIN4cute5tupleIJiiiiEEENS1_10collective13CollectiveMmaINS1_37MainloopSm90TmaGmmaWarpSpecializedFP8ILi3ENS5_IJNS4_1CILi2EEENSA_ILi1EEESC_EEENS1_35KernelTmaWarpSpecializedCooperativeEEENS5_IJNSA_ILi512EEENSA_ILi32EEENSA_ILi128EEEEEENS_12float_e4m3_tENS5_IJlSC_lEEESK_SL_NS4_8TiledMMAINS4_8MMA_AtomIJNS4_4SM904GMMA30MMA_64x32x32_F32E4M3E4M3_SS_TNILNSP_7ScaleInE1ELSR_1EEEEEENS4_6LayoutISD_NS5_IJSC_NSA_ILi0EEESV_EEEEENS5_IJNS4_10UnderscoreESY_SY_EEEEENS4_13SM90_TMA_LOADENS4_14ComposedLayoutINS4_7SwizzleILi3ELi4ELi3EEENS4_18smem_ptr_flag_bitsILi8EEENSU_INS5_IJNSA_ILi8EEESI_EEENS5_IJSI_SC_EEEEEEEvNS4_8identityENS4_23SM90_TMA_LOAD_MULTICASTES1B_vS1C_EENS_8epilogue10collective6detail29Sm90TmaWarpSpecializedAdapterINS1G_15DefaultEpilogueISK_SL_SL_NS1F_6thread17LinearCombinationISK_Li1EffLNS1K_9ScaleType4KindE0ELNS_15FloatRoundStyleE2ESK_EENS1_15EpilogueDefaultEEEEEvvEEEEvNT_6ParamsE --------------------------
	.section	.nv.shared._ZN7cutlass13device_kernelINS_4gemm6kernel13GemmUniversalIN4cute5tupleIJiiiiEEENS1_10collective13CollectiveMmaINS1_37MainloopSm90TmaGmmaWarpSpecializedFP8ILi3ENS5_IJNS4_1CILi2EEENSA_ILi1EEESC_EEENS1_35KernelTmaWarpSpecializedCooperativeEEENS5_IJNSA_ILi512EEENSA_ILi32EEENSA_ILi128EEEEEENS_12float_e4m3_tENS5_IJlSC_lEEESK_SL_NS4_8TiledMMAINS4_8MMA_AtomIJNS4_4SM904GMMA30MMA_64x32x32_F32E4M3E4M3_SS_TNILNSP_7ScaleInE1ELSR_1EEEEEENS4_6LayoutISD_NS5_IJSC_NSA_ILi0EEESV_EEEEENS5_IJNS4_10UnderscoreESY_SY_EEEEENS4_13SM90_TMA_LOADENS4_14ComposedLayoutINS4_7SwizzleILi3ELi4ELi3EEENS4_18smem_ptr_flag_bitsILi8EEENSU_INS5_IJNSA_ILi8EEESI_EEENS5_IJSI_SC_EEEEEEEvNS4_8identityENS4_23SM90_TMA_LOAD_MULTICASTES1B_vS1C_EENS_8epilogue10collective6detail29Sm90TmaWarpSpecializedAdapterINS1G_15DefaultEpilogueISK_SL_SL_NS1F_6thread17LinearCombinationISK_Li1EffLNS1K_9ScaleType4KindE0ELNS_15FloatRoundStyleE2ESK_EENS1_15EpilogueDefaultEEEEEvvEEEEvNT_6ParamsE,"aw",@nobits
	.sectionflags	@""
	.align	16
	.zero		1024


//--------------------- .nv.shared.reserved.0     --------------------------
	.section	.nv.shared.reserved.0,"aw",@nobits
	.weak		__nv_reservedSMEM_offset_0_alias
	.size		__nv_reservedSMEM_offset_0_alias, 0, 0
	.other		__nv_reservedSMEM_offset_0_alias,@"STO_CUDA_RESERVED_SHARED STV_DEFAULT"
__nv_reservedSMEM_offset_0_alias:
	.zero		0


//--------------------- .nv.global                --------------------------
	.section	.nv.global,"aw",@nobits
.nv.global:
	.type		_ZN40_INTERNAL_b2eb1da2_4_k_cu_d8b0132a_122664cute1_E,@object
	.size		_ZN40_INTERNAL_b2eb1da2_4_k_cu_d8b0132a_122664cute1_E,(_ZN40_INTERNAL_b2eb1da2_4_k_cu_d8b0132a_122664cuda3std3__45__cpo6cbeginE - _ZN40_INTERNAL_b2eb1da2_4_k_cu_d8b0132a_122664cute1_E)
_ZN40_INTERNAL_b2eb1da2_4_k_cu_d8b0132a_122664cute1_E:
	.zero		1
	.type		_ZN40_INTERNAL_b2eb1da2_4_k_cu_d8b0132a_122664cuda3std3__45__cpo6cbeginE,@object
	.size		_ZN40_INTERNAL_b2eb1da2_4_k_cu_d8b0132a_122664cuda3std3__45__cpo6cbeginE,(_ZN40_INTERNAL_b2eb1da2_4_k_cu_d8b0132a_122664cuda3std3__48in_placeE - _ZN40_INTERNAL_b2eb1da2_4_k_cu_d8b0132a_122664cuda3std3__45__cpo6cbeginE)
_ZN40_INTERNAL_b2eb1da2_4_k_cu_d8b0132a_122664cuda3std3__45__cpo6cbeginE:
	.zero		1
	.type		_ZN40_INTERNAL_b2eb1da2_4_k_cu_d8b0132a_122664cuda3std3__48in_placeE,@object
	.size		_ZN40_INTERNAL_b2eb1da2_4_k_cu_d8b0132a_122664cuda3std3__48in_placeE,(_ZN40_INTERNAL_b2eb1da2_4_k_cu_d8b0132a_122664cuda3std6ranges3__45__cpo9iter_moveE - _ZN40_INTERNAL_b2eb1da2_4_k_cu_d8b0132a_122664cuda3std3__48in_placeE)
_ZN40_INTERNAL_b2eb1da2_4_k_cu_d8b0132a_122664cuda3std3__48in_placeE:
	.zero		1
	.type		_ZN40_INTERNAL_b2eb1da2_4_k_cu_d8b0132a_122664cuda3std6ranges3__45__cpo9iter_moveE,@object
	.size		_ZN40_INTERNAL_b2eb1da2_4_k_cu_d8b0132a_122664cuda3std6ranges3__45__cpo9iter_moveE,(_ZN40_INTERNAL_b2eb1da2_4_k_cu_d8b0132a_122664cuda3std3__45__cpo5beginE - _ZN40_INTERNAL_b2eb1da2_4_k_cu_d8b0132a_122664cuda3std6ranges3__45__cpo9iter_moveE)
_ZN40_INTERNAL_b2eb1da2_4_k_cu_d8b0132a_122664cuda3std6ranges3__45__cpo9iter_moveE:
	.zero		1
	.type		_ZN40_INTERNAL_b2eb1da2_4_k_cu_d8b0132a_122664cuda3std3__45__cpo5beginE,@object
	.size		_ZN40_INTERNAL_b2eb1da2_4_k_cu_d8b0132a_122664cuda3std3__45__cpo5beginE,(_ZN40_INTERNAL_b2eb1da2_4_k_cu_d8b0132a_122664cuda3std3__442_GLOBAL__N__b2eb1da2_4_k_cu_d8b0132a_122666ignoreE - _ZN40_INTERNAL_b2eb1da2_4_k_cu_d8b0132a_122664cuda3std3__45__cpo5beginE)
_ZN40_INTERNAL_b2eb1da2_4_k_cu_d8b0132a_122664cuda3std3__45__cpo5beginE:
	.zero		1
	.type		_ZN40_INTERNAL_b2eb1da2_4_k_cu_d8b0132a_122664cuda3std3__442_GLOBAL__N__b2eb1da2_4_k_cu_d8b0132a_122666ignoreE,@object
	.size		_ZN40_INTERNAL_b2eb1da2_4_k_cu_d8b0132a_122664cuda3std3__442_GLOBAL__N__b2eb1da2_4_k_cu_d8b0132a_122666ignoreE,(_ZN40_INTERNAL_b2eb1da2_4_k_cu_d8b0132a_122664cute7productE - _ZN40_INTERNAL_b2eb1da2_4_k_cu_d8b0132a_122664cuda3std3__442_GLOBAL__N__b2eb1da2_4_k_cu_d8b0132a_122666ignoreE)
_ZN40_INTERNAL_b2eb1da2_4_k_cu_d8b0132a_122664cuda3std3__442_GLOBAL__N__b2eb1da2_4_k_cu_d8b0132a_122666ignoreE:
	.zero		1
	.type		_ZN40_INTERNAL_b2eb1da2_4_k_cu_d8b0132a_122664cute7productE,@object
	.size		_ZN40_INTERNAL_b2eb1da2_4_k_cu_d8b0132a_122664cute7productE,(_ZN40_INTERNAL_b2eb1da2_4_k_cu_d8b0132a_122664cuda3std3__45__cpo3endE - _ZN40_INTERNAL_b2eb1da2_4_k_cu_d8b0132a_122664cute7productE)
_ZN40_INTERNAL_b2eb1da2_4_k_cu_d8b0132a_122664cute7productE:
	.zero		1
	.type		_ZN40_INTERNAL_b2eb1da2_4_k_cu_d8b0132a_122664cuda3std3__45__cpo3endE,@object
	.size		_ZN40_INTERNAL_b2eb1da2_4_k_cu_d8b0132a_122664cuda3std3__45__cpo3endE,(_ZN40_INTERNAL_b2eb1da2_4_k_cu_d8b0132a_122664cuda3std3__419piecewise_constructE - _ZN40_INTERNAL_b2eb1da2_4_k_cu_d8b0132a_122664cuda3std3__45__cpo3endE)
_ZN40_INTERNAL_b2eb1da2_4_k_cu_d8b0132a_122664cuda3std3__45__cpo3endE:
	.zero		1
	.type		_ZN40_INTERNAL_b2eb1da2_4_k_cu_d8b0132a_122664cuda3std3__419piecewise_constructE,@object
	.size		_ZN40_INTERNAL_b2eb1da2_4_k_cu_d8b0132a_122664cuda3std3__419piecewise_constructE,(_ZN40_INTERNAL_b2eb1da2_4_k_cu_d8b0132a_122664cuda3std3__45__cpo4cendE - _ZN40_INTERNAL_b2eb1da2_4_k_cu_d8b0132a_122664cuda3std3__419piecewise_constructE)
_ZN40_INTERNAL_b2eb1da2_4_k_cu_d8b0132a_122664cuda3std3__419piecewise_constructE:
	.zero		1
	.type		_ZN40_INTERNAL_b2eb1da2_4_k_cu_d8b0132a_122664cuda3std3__45__cpo4cendE,@object
	.size		_ZN40_INTERNAL_b2eb1da2_4_k_cu_d8b0132a_122664cuda3std3__45__cpo4cendE,(_ZN40_INTERNAL_b2eb1da2_4_k_cu_d8b0132a_122664cuda3std6ranges3__45__cpo4swapE - _ZN40_INTERNAL_b2eb1da2_4_k_cu_d8b0132a_122664cuda3std3__45__cpo4cendE)
_ZN40_INTERNAL_b2eb1da2_4_k_cu_d8b0132a_122664cuda3std3__45__cpo4cendE:
	.zero		1
	.type		_ZN40_INTERNAL_b2eb1da2_4_k_cu_d8b0132a_122664cuda3std6ranges3__45__cpo4swapE,@object
	.size		_ZN40_INTERNAL_b2eb1da2_4_k_cu_d8b0132a_122664cuda3std6ranges3__45__cpo4swapE,(.L_7 - _ZN40_INTERNAL_b2eb1da2_4_k_cu_d8b0132a_122664cuda3std6ranges3__45__cpo4swapE)
_ZN40_INTERNAL_b2eb1da2_4_k_cu_d8b0132a_122664cuda3std6ranges3__45__cpo4swapE:
	.zero		1
.L_7:


//--------------------- .nv.constant0._ZN7cutlass13device_kernelINS_4gemm6kernel13GemmUniversalIN4cute5tupleIJiiiiEEENS1_10collective13CollectiveMmaINS1_37MainloopSm90TmaGmmaWarpSpecializedFP8ILi3ENS5_IJNS4_1CILi2EEENSA_ILi1EEESC_EEENS1_35KernelTmaWarpSpecializedCooperativeEEENS5_IJNSA_ILi512EEENSA_ILi32EEENSA_ILi128EEEEEENS_12float_e4m3_tENS5_IJlSC_lEEESK_SL_NS4_8TiledMMAINS4_8MMA_AtomIJNS4_4SM904GMMA30MMA_64x32x32_F32E4M3E4M3_SS_TNILNSP_7ScaleInE1ELSR_1EEEEEENS4_6LayoutISD_NS5_IJSC_NSA_ILi0EEESV_EEEEENS5_IJNS4_10UnderscoreESY_SY_EEEEENS4_13SM90_TMA_LOADENS4_14ComposedLayoutINS4_7SwizzleILi3ELi4ELi3EEENS4_18smem_ptr_flag_bitsILi8EEENSU_INS5_IJNSA_ILi8EEESI_EEENS5_IJSI_SC_EEEEEEEvNS4_8identityENS4_23SM90_TMA_LOAD_MULTICASTES1B_vS1C_EENS_8epilogue10collective6detail29Sm90TmaWarpSpecializedAdapterINS1G_15DefaultEpilogueISK_SL_SL_NS1F_6thread17LinearCombinationISK_Li1EffLNS1K_9ScaleType4KindE0ELNS_15FloatRoundStyleE2ESK_EENS1_15EpilogueDefaultEEEEEvvEEEEvNT_6ParamsE --------------------------
	.section	.nv.constant0._ZN7cutlass13device_kernelINS_4gemm6kernel13GemmUniversalIN4cute5tupleIJiiiiEEENS1_10collective13CollectiveMmaINS1_37MainloopSm90TmaGmmaWarpSpecializedFP8ILi3ENS5_IJNS4_1CILi2EEENSA_ILi1EEESC_EEENS1_35KernelTmaWarpSpecializedCooperativeEEENS5_IJNSA_ILi512EEENSA_ILi32EEENSA_ILi128EEEEEENS_12float_e4m3_tENS5_IJlSC_lEEESK_SL_NS4_8TiledMMAINS4_8MMA_AtomIJNS4_4SM904GMMA30MMA_64x32x32_F32E4M3E4M3_SS_TNILNSP_7ScaleInE1ELSR_1EEEEEENS4_6LayoutISD_NS5_IJSC_NSA_ILi0EEESV_EEEEENS5_IJNS4_10UnderscoreESY_SY_EEEEENS4_13SM90_TMA_LOADENS4_14ComposedLayoutINS4_7SwizzleILi3ELi4ELi3EEENS4_18smem_ptr_flag_bitsILi8EEENSU_INS5_IJNSA_ILi8EEESI_EEENS5_IJSI_SC_EEEEEEEvNS4_8identityENS4_23SM90_TMA_LOAD_MULTICASTES1B_vS1C_EENS_8epilogue10collective6detail29Sm90TmaWarpSpecializedAdapterINS1G_15DefaultEpilogueISK_SL_SL_NS1F_6thread17LinearCombinationISK_Li1EffLNS1K_9ScaleType4KindE0ELNS_15FloatRoundStyleE2ESK_EENS1_15EpilogueDefaultEEEEEvvEEEEvNT_6ParamsE,"a",@progbits
	.sectionflags	@""
	.align	4
.nv.constant0._ZN7cutlass13device_kernelINS_4gemm6kernel13GemmUniversalIN4cute5tupleIJiiiiEEENS1_10collective13CollectiveMmaINS1_37MainloopSm90TmaGmmaWarpSpecializedFP8ILi3ENS5_IJNS4_1CILi2EEENSA_ILi1EEESC_EEENS1_35KernelTmaWarpSpecializedCooperativeEEENS5_IJNSA_ILi512EEENSA_ILi32EEENSA_ILi128EEEEEENS_12float_e4m3_tENS5_IJlSC_lEEESK_SL_NS4_8TiledMMAINS4_8MMA_AtomIJNS4_4SM904GMMA30MMA_64x32x32_F32E4M3E4M3_SS_TNILNSP_7ScaleInE1ELSR_1EEEEEENS4_6LayoutISD_NS5_IJSC_NSA_ILi0EEESV_EEEEENS5_IJNS4_10UnderscoreESY_SY_EEEEENS4_13SM90_TMA_LOADENS4_14ComposedLayoutINS4_7SwizzleILi3ELi4ELi3EEENS4_18smem_ptr_flag_bitsILi8EEENSU_INS5_IJNSA_ILi8EEESI_EEENS5_IJSI_SC_EEEEEEEvNS4_8identityENS4_23SM90_TMA_LOAD_MULTICASTES1B_vS1C_EENS_8epilogue10collective6detail29Sm90TmaWarpSpecializedAdapterINS1G_15DefaultEpilogueISK_SL_SL_NS1F_6thread17LinearCombinationISK_Li1EffLNS1K_9ScaleType4KindE0ELNS_15FloatRoundStyleE2ESK_EENS1_15EpilogueDefaultEEEEEvvEEEEvNT_6ParamsE:
	.zero		1664


//--------------------- SYMBOLS --------------------------

	.type		.nv.reservedSmem.offset0,@object
	.size		.nv.reservedSmem.offset0,0x4
